// auto-generated by cutlass_sweep.gemm — config: {"arch": "sm_90", "cluster_m": 1, "cluster_n": 2, "dtype": "e5m2", "stages": 3, "tile_k": 32, "tile_m": 128, "tile_n": 128}
#include "cutlass/cutlass.h"
#include "cutlass/gemm/collective/collective_builder.hpp"
#include "cutlass/gemm/device/gemm_universal_adapter.h"
#include "cutlass/gemm/kernel/gemm_universal.hpp"
#include "cutlass/epilogue/collective/collective_builder.hpp"

using ElemA = cutlass::float_e5m2_t;
using ElemB = cutlass::float_e5m2_t;
using ElemCD = cutlass::float_e5m2_t;
using Acc  = float;
using TileShape    = cute::Shape<cute::_128, cute::_128, cute::_32>;
using ClusterShape = cute::Shape<cute::_1, cute::_2, cute::_1>;

using CollectiveEpilogue = typename cutlass::epilogue::collective::CollectiveBuilder<
    cutlass::arch::Sm90, cutlass::arch::OpClassTensorOp,
    TileShape, ClusterShape,
    cutlass::epilogue::collective::EpilogueTileAuto,
    Acc, Acc,
    ElemCD, cutlass::layout::RowMajor, 128 / cutlass::sizeof_bits<ElemCD>::value,
    ElemCD, cutlass::layout::RowMajor, 128 / cutlass::sizeof_bits<ElemCD>::value,
    cutlass::epilogue::collective::EpilogueScheduleAuto
  >::CollectiveOp;

using CollectiveMainloop = typename cutlass::gemm::collective::CollectiveBuilder<
    cutlass::arch::Sm90, cutlass::arch::OpClassTensorOp,
    ElemA, cutlass::layout::RowMajor, 128 / cutlass::sizeof_bits<ElemA>::value,
    ElemB, cutlass::layout::ColumnMajor, 128 / cutlass::sizeof_bits<ElemB>::value,
    Acc,
    TileShape, ClusterShape,
    cutlass::gemm::collective::StageCount<3>,
    cutlass::gemm::collective::KernelScheduleAuto
  >::CollectiveOp;

using GemmKernel = cutlass::gemm::kernel::GemmUniversal<
    cute::Shape<int,int,int,int>,
    CollectiveMainloop,
    CollectiveEpilogue
>;
using Gemm = cutlass::gemm::device::GemmUniversalAdapter<GemmKernel>;

// Force the device kernel symbol into the cubin without needing a host main.
auto* _anchor = &cutlass::device_kernel<GemmKernel>;


// ===== COMPILED SASS (sm_90a) =====

	.target	sm_90a

	.elftype	@"ET_EXEC"


//--------------------- .note.nv.tkinfo           --------------------------
	.section	.note.nv.tkinfo,"",@"SHT_NOTE"
	.sectionflags	@"SHF_NOTE_NV_TKINFO"
	.tkinfo
        /*0018*/ 	.word	0x00000002
        /*0030*/ 	.string	""
        /*0030*/ 	.string	"ptxas"
        /*0030*/ 	.string	"Cuda compilation tools, release 13.0, V13.0.88"
        /*0030*/ 	.string	"Build cuda_13.0.r13.0/compiler.36424714_0"
        /*0030*/ 	.string	"-arch sm_90a -m 64 "



//--------------------- .note.nv.cuinfo           --------------------------
	.section	.note.nv.cuinfo,"",@"SHT_NOTE"
	.sectionflags	@"SHF_NOTE_NV_CUINFO"
        /*0018*/ 	.short	0x0002
        /*001a*/ 	.short	0x005a
        /*001c*/ 	.short	0x0082
	.zero		2


//--------------------- .nv.info                  --------------------------
	.section	.nv.info,"",@"SHT_CUDA_INFO"
	.align	4


	//----- nvinfo : EIATTR_REGCOUNT
	.align		4
        /*0000*/ 	.byte	0x04, 0x2f
        /*0002*/ 	.short	(.L_12 - .L_11)
	.align		4
.L_11:
        /*0004*/ 	.word	index@(_ZN7cutlass13device_kernelINS_4gemm6kernel13GemmUniversalIN4cute5tupleIJiiiiEEENS1_10collective13CollectiveMmaINS1_37MainloopSm90TmaGmmaWarpSpecializedFP8ILi3ENS5_IJNS4_1CILi1EEENSA_ILi2EEESB_EEENS1_35KernelTmaWarpSpecializedCooperativeEEENS5_IJNSA_ILi128EEESG_NSA_ILi32EEEEEENS_12float_e5m2_tENS5_IJlSB_lEEESJ_SK_NS4_8TiledMMAINS4_8MMA_AtomIJNS4_4SM904GMMA31MMA_64x128x32_F32E5M2E5M2_SS_TNILNSO_7ScaleInE1ELSQ_1EEEEEENS4_6LayoutINS5_IJSC_SB_SB_EEENS5_IJSB_NSA_ILi0EEESV_EEEEENS5_IJNS4_10UnderscoreESY_SY_EEEEENS4_23SM90_TMA_LOAD_MULTICASTENS4_14ComposedLayoutINS4_7SwizzleILi1ELi4ELi3EEENS4_18smem_ptr_flag_bitsILi8EEENST_INS5_IJNSA_ILi8EEESH_EEENS5_IJSH_SB_EEEEEEEvNS4_8identityENS4_13SM90_TMA_LOADES1B_vS1C_EENS_8epilogue10collective6detail29Sm90TmaWarpSpecializedAdapterINS1G_15DefaultEpilogueISJ_SK_SK_NS1F_6thread17LinearCombinationISJ_Li1EffLNS1K_9ScaleType4KindE0ELNS_15FloatRoundStyleE2ESJ_EENS1_15EpilogueDefaultEEEEEvvEEEEvNT_6ParamsE)
        /*0008*/ 	.word	0x000000a8


	//----- nvinfo : EIATTR_FRAME_SIZE
	.align		4
.L_12:
        /*000c*/ 	.byte	0x04, 0x11
        /*000e*/ 	.short	(.L_14 - .L_13)
	.align		4
.L_13:
        /*0010*/ 	.word	index@(_ZN7cutlass13device_kernelINS_4gemm6kernel13GemmUniversalIN4cute5tupleIJiiiiEEENS1_10collective13CollectiveMmaINS1_37MainloopSm90TmaGmmaWarpSpecializedFP8ILi3ENS5_IJNS4_1CILi1EEENSA_ILi2EEESB_EEENS1_35KernelTmaWarpSpecializedCooperativeEEENS5_IJNSA_ILi128EEESG_NSA_ILi32EEEEEENS_12float_e5m2_tENS5_IJlSB_lEEESJ_SK_NS4_8TiledMMAINS4_8MMA_AtomIJNS4_4SM904GMMA31MMA_64x128x32_F32E5M2E5M2_SS_TNILNSO_7ScaleInE1ELSQ_1EEEEEENS4_6LayoutINS5_IJSC_SB_SB_EEENS5_IJSB_NSA_ILi0EEESV_EEEEENS5_IJNS4_10UnderscoreESY_SY_EEEEENS4_23SM90_TMA_LOAD_MULTICASTENS4_14ComposedLayoutINS4_7SwizzleILi1ELi4ELi3EEENS4_18smem_ptr_flag_bitsILi8EEENST_INS5_IJNSA_ILi8EEESH_EEENS5_IJSH_SB_EEEEEEEvNS4_8identityENS4_13SM90_TMA_LOADES1B_vS1C_EENS_8epilogue10collective6detail29Sm90TmaWarpSpecializedAdapterINS1G_15DefaultEpilogueISJ_SK_SK_NS1F_6thread17LinearCombinationISJ_Li1EffLNS1K_9ScaleType4KindE0ELNS_15FloatRoundStyleE2ESJ_EENS1_15EpilogueDefaultEEEEEvvEEEEvNT_6ParamsE)
        /*0014*/ 	.word	0x00000000


	//----- nvinfo : EIATTR_MIN_STACK_SIZE
	.align		4
.L_14:
        /*0018*/ 	.byte	0x04, 0x12
        /*001a*/ 	.short	(.L_16 - .L_15)
	.align		4
.L_15:
        /*001c*/ 	.word	index@(_ZN7cutlass13device_kernelINS_4gemm6kernel13GemmUniversalIN4cute5tupleIJiiiiEEENS1_10collective13CollectiveMmaINS1_37MainloopSm90TmaGmmaWarpSpecializedFP8ILi3ENS5_IJNS4_1CILi1EEENSA_ILi2EEESB_EEENS1_35KernelTmaWarpSpecializedCooperativeEEENS5_IJNSA_ILi128EEESG_NSA_ILi32EEEEEENS_12float_e5m2_tENS5_IJlSB_lEEESJ_SK_NS4_8TiledMMAINS4_8MMA_AtomIJNS4_4SM904GMMA31MMA_64x128x32_F32E5M2E5M2_SS_TNILNSO_7ScaleInE1ELSQ_1EEEEEENS4_6LayoutINS5_IJSC_SB_SB_EEENS5_IJSB_NSA_ILi0EEESV_EEEEENS5_IJNS4_10UnderscoreESY_SY_EEEEENS4_23SM90_TMA_LOAD_MULTICASTENS4_14ComposedLayoutINS4_7SwizzleILi1ELi4ELi3EEENS4_18smem_ptr_flag_bitsILi8EEENST_INS5_IJNSA_ILi8EEESH_EEENS5_IJSH_SB_EEEEEEEvNS4_8identityENS4_13SM90_TMA_LOADES1B_vS1C_EENS_8epilogue10collective6detail29Sm90TmaWarpSpecializedAdapterINS1G_15DefaultEpilogueISJ_SK_SK_NS1F_6thread17LinearCombinationISJ_Li1EffLNS1K_9ScaleType4KindE0ELNS_15FloatRoundStyleE2ESJ_EENS1_15EpilogueDefaultEEEEEvvEEEEvNT_6ParamsE)
        /*0020*/ 	.word	0x00000000
.L_16:


//--------------------- .nv.compat                --------------------------
	.section	.nv.compat,"",@"SHT_CUDA_COMPAT_INFO"
	.align	4
        /*0000*/ 	.byte	0x02, 0x09, 0x01, 0x00, 0x02, 0x02, 0x04, 0x00, 0x02, 0x05, 0x05, 0x00, 0x03, 0x07, 0x01, 0x01
        /*0010*/ 	.byte	0x02, 0x03, 0x01, 0x00, 0x02, 0x06, 0x01, 0x00, 0x04, 0x0b, 0x08, 0x00, 0x00, 0x00, 0x00, 0x00
        /*0020*/ 	.byte	0x00, 0x00, 0x00, 0x00


//--------------------- .nv.info._ZN7cutlass13device_kernelINS_4gemm6kernel13GemmUniversalIN4cute5tupleIJiiiiEEENS1_10collective13CollectiveMmaINS1_37MainloopSm90TmaGmmaWarpSpecializedFP8ILi3ENS5_IJNS4_1CILi1EEENSA_ILi2EEESB_EEENS1_35KernelTmaWarpSpecializedCooperativeEEENS5_IJNSA_ILi128EEESG_NSA_ILi32EEEEEENS_12float_e5m2_tENS5_IJlSB_lEEESJ_SK_NS4_8TiledMMAINS4_8MMA_AtomIJNS4_4SM904GMMA31MMA_64x128x32_F32E5M2E5M2_SS_TNILNSO_7ScaleInE1ELSQ_1EEEEEENS4_6LayoutINS5_IJSC_SB_SB_EEENS5_IJSB_NSA_ILi0EEESV_EEEEENS5_IJNS4_10UnderscoreESY_SY_EEEEENS4_23SM90_TMA_LOAD_MULTICASTENS4_14ComposedLayoutINS4_7SwizzleILi1ELi4ELi3EEENS4_18smem_ptr_flag_bitsILi8EEENST_INS5_IJNSA_ILi8EEESH_EEENS5_IJSH_SB_EEEEEEEvNS4_8identityENS4_13SM90_TMA_LOADES1B_vS1C_EENS_8epilogue10collective6detail29Sm90TmaWarpSpecializedAdapterINS1G_15DefaultEpilogueISJ_SK_SK_NS1F_6thread17LinearCombinationISJ_Li1EffLNS1K_9ScaleType4KindE0ELNS_15FloatRoundStyleE2ESJ_EENS1_15EpilogueDefaultEEEEEvvEEEEvNT_6ParamsE --------------------------
	.section	.nv.info._ZN7cutlass13device_kernelINS_4gemm6kernel13GemmUniversalIN4cute5tupleIJiiiiEEENS1_10collective13CollectiveMmaINS1_37MainloopSm90TmaGmmaWarpSpecializedFP8ILi3ENS5_IJNS4_1CILi1EEENSA_ILi2EEESB_EEENS1_35KernelTmaWarpSpecializedCooperativeEEENS5_IJNSA_ILi128EEESG_NSA_ILi32EEEEEENS_12float_e5m2_tENS5_IJlSB_lEEESJ_SK_NS4_8TiledMMAINS4_8MMA_AtomIJNS4_4SM904GMMA31MMA_64x128x32_F32E5M2E5M2_SS_TNILNSO_7ScaleInE1ELSQ_1EEEEEENS4_6LayoutINS5_IJSC_SB_SB_EEENS5_IJSB_NSA_ILi0EEESV_EEEEENS5_IJNS4_10UnderscoreESY_SY_EEEEENS4_23SM90_TMA_LOAD_MULTICASTENS4_14ComposedLayoutINS4_7SwizzleILi1ELi4ELi3EEENS4_18smem_ptr_flag_bitsILi8EEENST_INS5_IJNSA_ILi8EEESH_EEENS5_IJSH_SB_EEEEEEEvNS4_8identityENS4_13SM90_TMA_LOADES1B_vS1C_EENS_8epilogue10collective6detail29Sm90TmaWarpSpecializedAdapterINS1G_15DefaultEpilogueISJ_SK_SK_NS1F_6thread17LinearCombinationISJ_Li1EffLNS1K_9ScaleType4KindE0ELNS_15FloatRoundStyleE2ESJ_EENS1_15EpilogueDefaultEEEEEvvEEEEvNT_6ParamsE,"",@"SHT_CUDA_INFO"
	.sectionflags	@""
	.align	4


	//----- nvinfo : EIATTR_CUDA_API_VERSION
	.align		4
        /*0000*/ 	.byte	0x04, 0x37
        /*0002*/ 	.short	(.L_18 - .L_17)
.L_17:
        /*0004*/ 	.word	0x00000082


	//----- nvinfo : EIATTR_KPARAM_INFO
	.align		4
.L_18:
        /*0008*/ 	.byte	0x04, 0x17
        /*000a*/ 	.short	(.L_20 - .L_19)
.L_19:
        /*000c*/ 	.word	0x00000000
        /*0010*/ 	.short	0x0000
        /*0012*/ 	.short	0x0070
        /*0014*/ 	.byte	0x00, 0xf0, 0x01, 0x10


	//----- nvinfo : EIATTR_SPARSE_MMA_MASK
	.align		4
.L_20:
        /*0018*/ 	.byte	0x03, 0x50
        /*001a*/ 	.short	0x0000


	//----- nvinfo : EIATTR_MAXREG_COUNT
	.align		4
        /*001c*/ 	.byte	0x03, 0x1b
        /*001e*/ 	.short	0x00a8


	//----- nvinfo : EIATTR_NUM_BARRIERS
	.align		4
        /*0020*/ 	.byte	0x02, 0x4c
        /*0022*/ 	.byte	0x01
	.zero		1


	//----- nvinfo : EIATTR_MERCURY_ISA_VERSION
	.align		4
        /*0024*/ 	.byte	0x03, 0x5f
        /*0026*/ 	.short	0x0101


	//----- nvinfo : EIATTR_INT_WARP_WIDE_INSTR_OFFSETS
	.align		4
        /*0028*/ 	.byte	0x04, 0x31
        /*002a*/ 	.short	(.L_22 - .L_21)


	//   ....[0]....
.L_21:
        /*002c*/ 	.word	0x00000420


	//   ....[1]....
        /*0030*/ 	.word	0x00000440


	//   ....[2]....
        /*0034*/ 	.word	0x00000610


	//----- nvinfo : EIATTR_COOP_GROUP_MASK_REGIDS
	.align		4
.L_22:
        /*0038*/ 	.byte	0x04, 0x29
        /*003a*/ 	.short	(.L_24 - .L_23)


	//   ....[0]....
.L_23:
        /*003c*/ 	.word	0xffffffff


	//   ....[1]....
        /*0040*/ 	.word	0xffffffff


	//   ....[2]....
        /*0044*/ 	.word	0xffffffff


	//   ....[3]....
        /*0048*/ 	.word	0xffffffff


	//   ....[4]....
        /*004c*/ 	.word	0xffffffff


	//   ....[5]....
        /*0050*/ 	.word	0xffffffff


	//----- nvinfo : EIATTR_COOP_GROUP_INSTR_OFFSETS
	.align		4
.L_24:
        /*0054*/ 	.byte	0x04, 0x28
        /*0056*/ 	.short	(.L_26 - .L_25)


	//   ....[0]....
.L_25:
        /*0058*/ 	.word	0x00000060


	//   ....[1]....
        /*005c*/ 	.word	0x00000070


	//   ....[2]....
        /*0060*/ 	.word	0x00000130


	//   ....[3]....
        /*0064*/ 	.word	0x000002a0


	//   ....[4]....
        /*0068*/ 	.word	0x00000750


	//   ....[5]....
        /*006c*/ 	.word	0x000011d0


	//----- nvinfo : EIATTR_REG_RECONFIG
	.align		4
.L_26:
        /*0070*/ 	.byte	0x01, 0x54
	.zero		2


	//----- nvinfo : EIATTR_MBARRIER_INSTR_OFFSETS
	.align		4
        /*0074*/ 	.byte	0x04, 0x39
        /*0076*/ 	.short	(.L_28 - .L_27)


	//   ....[0]....
.L_27:
        /*0078*/ 	.word	0x00000230
        /*007c*/ 	.word	0x000000ff
        /*0080*/ 	.word	0x00000000
        /*0084*/ 	.short	0x0100
        /*0086*/ 	.byte	0x08
	.zero		1


	//   ....[1]....
        /*0088*/ 	.word	0x00000240
        /*008c*/ 	.word	0x000000ff
        /*0090*/ 	.word	0x00000018
        /*0094*/ 	.short	0x0100
        /*0096*/ 	.byte	0x08
	.zero		1


	//   ....[2]....
        /*0098*/ 	.word	0x00000250
        /*009c*/ 	.word	0x000000ff
        /*00a0*/ 	.word	0x00000008
        /*00a4*/ 	.short	0x0100
        /*00a6*/ 	.byte	0x08
	.zero		1


	//   ....[3]....
        /*00a8*/ 	.word	0x00000260
        /*00ac*/ 	.word	0x000000ff
        /*00b0*/ 	.word	0x00000020
        /*00b4*/ 	.short	0x0100
        /*00b6*/ 	.byte	0x08
	.zero		1


	//   ....[4]....
        /*00b8*/ 	.word	0x00000270
        /*00bc*/ 	.word	0x000000ff
        /*00c0*/ 	.word	0x00000010
        /*00c4*/ 	.short	0x0100
        /*00c6*/ 	.byte	0x08
	.zero		1


	//   ....[5]....
        /*00c8*/ 	.word	0x00000280
        /*00cc*/ 	.word	0x000000ff
        /*00d0*/ 	.word	0x00000028
        /*00d4*/ 	.short	0x0100
        /*00d6*/ 	.byte	0x08
	.zero		1


	//   ....[6]....
        /*00d8*/ 	.word	0x000006b0
        /*00dc*/ 	.word	0x000000ff
        /*00e0*/ 	.word	0x00000040
        /*00e4*/ 	.short	0x0100
        /*00e6*/ 	.byte	0x06
	.zero		1


	//   ....[7]....
        /*00e8*/ 	.word	0x00000700
        /*00ec*/ 	.word	0x000000ff
        /*00f0*/ 	.word	0x00000048
        /*00f4*/ 	.short	0x0100
        /*00f6*/ 	.byte	0x06
	.zero		1


	//   ....[8]....
        /*00f8*/ 	.word	0x000016f0
        /*00fc*/ 	.word	0x000000ff
        /*0100*/ 	.word	0x00000000
        /*0104*/ 	.short	0x010a
        /*0106*/ 	.byte	0x06
	.zero		1


	//   ....[9]....
        /*0108*/ 	.word	0x00001730
        /*010c*/ 	.word	0x000000ff
        /*0110*/ 	.word	0x00000000
        /*0114*/ 	.short	0x010a
        /*0116*/ 	.byte	0x06
	.zero		1


	//   ....[10]....
        /*0118*/ 	.word	0x00002000
        /*011c*/ 	.word	0x000000ff
        /*0120*/ 	.word	0x00000000
        /*0124*/ 	.short	0x010a
        /*0126*/ 	.byte	0x0c
	.zero		1


	//   ....[11]....
        /*0128*/ 	.word	0x00002040
        /*012c*/ 	.word	0x000000ff
        /*0130*/ 	.word	0x00000000
        /*0134*/ 	.short	0x010a
        /*0136*/ 	.byte	0x0c
	.zero		1


	//   ....[12]....
        /*0138*/ 	.word	0x00002620
        /*013c*/ 	.word	0x0000008e
        /*0140*/ 	.word	0x00000000
        /*0144*/ 	.short	0x0101
        /*0146*/ 	.byte	0x3f
	.zero		1


	//   ....[13]....
        /*0148*/ 	.word	0x00002ca0
        /*014c*/ 	.word	0x0000000b
        /*0150*/ 	.word	0x00000000
        /*0154*/ 	.short	0x0101
        /*0156*/ 	.byte	0x3f
	.zero		1


	//   ....[14]....
        /*0158*/ 	.word	0x00008590
        /*015c*/ 	.word	0x00000016
        /*0160*/ 	.word	0x00000018
        /*0164*/ 	.short	0x010a
        /*0166*/ 	.byte	0x3f
	.zero		1


	//   ....[15]....
        /*0168*/ 	.word	0x00008900
        /*016c*/ 	.word	0x00000008
        /*0170*/ 	.word	0x00000048
        /*0174*/ 	.short	0x0101
        /*0176*/ 	.byte	0x3f
	.zero		1


	//   ....[16]....
        /*0178*/ 	.word	0x00009020
        /*017c*/ 	.word	0x00000004
        /*0180*/ 	.word	0x00000000
        /*0184*/ 	.short	0x010a
        /*0186*/ 	.byte	0x3f
	.zero		1


	//   ....[17]....
        /*0188*/ 	.word	0x000090a0
        /*018c*/ 	.word	0x00000006
        /*0190*/ 	.word	0x00000000
        /*0194*/ 	.short	0x010a
        /*0196*/ 	.byte	0x3f
	.zero		1


	//   ....[18]....
        /*0198*/ 	.word	0x00009130
        /*019c*/ 	.word	0x00000003
        /*01a0*/ 	.word	0x00000000
        /*01a4*/ 	.short	0x010a
        /*01a6*/ 	.byte	0x3f
	.zero		1


	//   ....[19]....
        /*01a8*/ 	.word	0x000091a0
        /*01ac*/ 	.word	0x0000000c
        /*01b0*/ 	.word	0x00000000
        /*01b4*/ 	.short	0x010a
        /*01b6*/ 	.byte	0x3f
	.zero		1


	//   ....[20]....
        /*01b8*/ 	.word	0x00009200
        /*01bc*/ 	.word	0x0000008e
        /*01c0*/ 	.word	0x00000000
        /*01c4*/ 	.short	0x010a
        /*01c6*/ 	.byte	0x3f
	.zero		1


	//   ....[21]....
        /*01c8*/ 	.word	0x000092d0
        /*01cc*/ 	.word	0x00000016
        /*01d0*/ 	.word	0x00000018
        /*01d4*/ 	.short	0x010a
        /*01d6*/ 	.byte	0x3f
	.zero		1


	//   ....[22]....
        /*01d8*/ 	.word	0x000093a0
        /*01dc*/ 	.word	0x00000004
        /*01e0*/ 	.word	0x00000000
        /*01e4*/ 	.short	0x010a
        /*01e6*/ 	.byte	0x3f
	.zero		1


	//   ....[23]....
        /*01e8*/ 	.word	0x000093f0
        /*01ec*/ 	.word	0x00000006
        /*01f0*/ 	.word	0x00000000
        /*01f4*/ 	.short	0x010a
        /*01f6*/ 	.byte	0x3f
	.zero		1


	//----- nvinfo : EIATTR_NUM_MBARRIERS
	.align		4
.L_28:
        /*01f8*/ 	.byte	0x03, 0x38
        /*01fa*/ 	.short	0x0008


	//----- nvinfo : EIATTR_EXIT_INSTR_OFFSETS
	.align		4
        /*01fc*/ 	.byte	0x04, 0x1c
        /*01fe*/ 	.short	(.L_30 - .L_29)


	//   ....[0]....
.L_29:
        /*0200*/ 	.word	0x000008b0


	//   ....[1]....
        /*0204*/ 	.word	0x000010a0


	//   ....[2]....
        /*0208*/ 	.word	0x00007cb0


	//   ....[3]....
        /*020c*/ 	.word	0x00008210


	//   ....[4]....
        /*0210*/ 	.word	0x00009180


	//----- nvinfo : EIATTR_MAX_THREADS
	.align		4
.L_30:
        /*0214*/ 	.byte	0x04, 0x05
        /*0216*/ 	.short	(.L_32 - .L_31)
.L_31:
        /*0218*/ 	.word	0x00000180
        /*021c*/ 	.word	0x00000001
        /*0220*/ 	.word	0x00000001


	//----- nvinfo : EIATTR_CRS_STACK_SIZE
	.align		4
.L_32:
        /*0224*/ 	.byte	0x04, 0x1e
        /*0226*/ 	.short	(.L_34 - .L_33)
.L_33:
        /*0228*/ 	.word	0x00000000


	//----- nvinfo : EIATTR_CBANK_PARAM_SIZE
	.align		4
.L_34:
        /*022c*/ 	.byte	0x03, 0x19
        /*022e*/ 	.short	0x0470


	//----- nvinfo : EIATTR_PARAM_CBANK
	.align		4
        /*0230*/ 	.byte	0x04, 0x0a
        /*0232*/ 	.short	(.L_36 - .L_35)
	.align		4
.L_35:
        /*0234*/ 	.word	index@(.nv.constant0._ZN7cutlass13device_kernelINS_4gemm6kernel13GemmUniversalIN4cute5tupleIJiiiiEEENS1_10collective13CollectiveMmaINS1_37MainloopSm90TmaGmmaWarpSpecializedFP8ILi3ENS5_IJNS4_1CILi1EEENSA_ILi2EEESB_EEENS1_35KernelTmaWarpSpecializedCooperativeEEENS5_IJNSA_ILi128EEESG_NSA_ILi32EEEEEENS_12float_e5m2_tENS5_IJlSB_lEEESJ_SK_NS4_8TiledMMAINS4_8MMA_AtomIJNS4_4SM904GMMA31MMA_64x128x32_F32E5M2E5M2_SS_TNILNSO_7ScaleInE1ELSQ_1EEEEEENS4_6LayoutINS5_IJSC_SB_SB_EEENS5_IJSB_NSA_ILi0EEESV_EEEEENS5_IJNS4_10UnderscoreESY_SY_EEEEENS4_23SM90_TMA_LOAD_MULTICASTENS4_14ComposedLayoutINS4_7SwizzleILi1ELi4ELi3EEENS4_18smem_ptr_flag_bitsILi8EEENST_INS5_IJNSA_ILi8EEESH_EEENS5_IJSH_SB_EEEEEEEvNS4_8identityENS4_13SM90_TMA_LOADES1B_vS1C_EENS_8epilogue10collective6detail29Sm90TmaWarpSpecializedAdapterINS1G_15DefaultEpilogueISJ_SK_SK_NS1F_6thread17LinearCombinationISJ_Li1EffLNS1K_9ScaleType4KindE0ELNS_15FloatRoundStyleE2ESJ_EENS1_15EpilogueDefaultEEEEEvvEEEEvNT_6ParamsE)
        /*0238*/ 	.short	0x0210
        /*023a*/ 	.short	0x0470


	//----- nvinfo : EIATTR_SW_WAR
	.align		4
.L_36:
        /*023c*/ 	.byte	0x04, 0x36
        /*023e*/ 	.short	(.L_38 - .L_37)
.L_37:
        /*0240*/ 	.word	0x00000008
.L_38:


//--------------------- .nv.callgraph             --------------------------
	.section	.nv.callgraph,"",@"SHT_CUDA_CALLGRAPH"
	.align	4
	.sectionentsize	8
	.align		4
        /*0000*/ 	.word	0x00000000
	.align		4
        /*0004*/ 	.word	0xffffffff
	.align		4
        /*0008*/ 	.word	0x00000000
	.align		4
        /*000c*/ 	.word	0xfffffffe
	.align		4
        /*0010*/ 	.word	0x00000000
	.align		4
        /*0014*/ 	.word	0xfffffffd
	.align		4
        /*0018*/ 	.word	0x00000000
	.align		4
        /*001c*/ 	.word	0xfffffffc


//--------------------- .nv.constant4             --------------------------
	.section	.nv.constant4,"a",@progbits
	.align	8
	.align		8
.nv.constant4:
        /*0000*/ 	.dword	_ZN39_INTERNAL_286f0767_4_k_cu_f1b080d9_44264cuda3std3__45__cpo5beginE
	.align		8
        /*0008*/ 	.dword	_ZN39_INTERNAL_286f0767_4_k_cu_f1b080d9_44264cuda3std3__45__cpo3endE
	.align		8
        /*0010*/ 	.dword	_ZN39_INTERNAL_286f0767_4_k_cu_f1b080d9_44264cuda3std3__45__cpo6cbeginE
	.align		8
        /*0018*/ 	.dword	_ZN39_INTERNAL_286f0767_4_k_cu_f1b080d9_44264cuda3std3__45__cpo4cendE
	.align		8
        /*0020*/ 	.dword	_ZN39_INTERNAL_286f0767_4_k_cu_f1b080d9_44264cuda3std3__441_GLOBAL__N__286f0767_4_k_cu_f1b080d9_44266ignoreE
	.align		8
        /*0028*/ 	.dword	_ZN39_INTERNAL_286f0767_4_k_cu_f1b080d9_44264cuda3std3__419piecewise_constructE
	.align		8
        /*0030*/ 	.dword	_ZN39_INTERNAL_286f0767_4_k_cu_f1b080d9_44264cuda3std3__48in_placeE
	.align		8
        /*0038*/ 	.dword	_ZN39_INTERNAL_286f0767_4_k_cu_f1b080d9_44264cuda3std6ranges3__45__cpo4swapE
	.align		8
        /*0040*/ 	.dword	_ZN39_INTERNAL_286f0767_4_k_cu_f1b080d9_44264cuda3std6ranges3__45__cpo9iter_moveE
	.align		8
        /*0048*/ 	.dword	_ZN39_INTERNAL_286f0767_4_k_cu_f1b080d9_44264cute7productE
	.align		8
        /*0050*/ 	.dword	_ZN39_INTERNAL_286f0767_4_k_cu_f1b080d9_44264cute1_E


//--------------------- .text._ZN7cutlass13device_kernelINS_4gemm6kernel13GemmUniversalIN4cute5tupleIJiiiiEEENS1_10collective13CollectiveMmaINS1_37MainloopSm90TmaGmmaWarpSpecializedFP8ILi3ENS5_IJNS4_1CILi1EEENSA_ILi2EEESB_EEENS1_35KernelTmaWarpSpecializedCooperativeEEENS5_IJNSA_ILi128EEESG_NSA_ILi32EEEEEENS_12float_e5m2_tENS5_IJlSB_lEEESJ_SK_NS4_8TiledMMAINS4_8MMA_AtomIJNS4_4SM904GMMA31MMA_64x128x32_F32E5M2E5M2_SS_TNILNSO_7ScaleInE1ELSQ_1EEEEEENS4_6LayoutINS5_IJSC_SB_SB_EEENS5_IJSB_NSA_ILi0EEESV_EEEEENS5_IJNS4_10UnderscoreESY_SY_EEEEENS4_23SM90_TMA_LOAD_MULTICASTENS4_14ComposedLayoutINS4_7SwizzleILi1ELi4ELi3EEENS4_18smem_ptr_flag_bitsILi8EEENST_INS5_IJNSA_ILi8EEESH_EEENS5_IJSH_SB_EEEEEEEvNS4_8identityENS4_13SM90_TMA_LOADES1B_vS1C_EENS_8epilogue10collective6detail29Sm90TmaWarpSpecializedAdapterINS1G_15DefaultEpilogueISJ_SK_SK_NS1F_6thread17LinearCombinationISJ_Li1EffLNS1K_9ScaleType4KindE0ELNS_15FloatRoundStyleE2ESJ_EENS1_15EpilogueDefaultEEEEEvvEEEEvNT_6ParamsE --------------------------
	.section	.text._ZN7cutlass13device_kernelINS_4gemm6kernel13GemmUniversalIN4cute5tupleIJiiiiEEENS1_10collective13CollectiveMmaINS1_37MainloopSm90TmaGmmaWarpSpecializedFP8ILi3ENS5_IJNS4_1CILi1EEENSA_ILi2EEESB_EEENS1_35KernelTmaWarpSpecializedCooperativeEEENS5_IJNSA_ILi128EEESG_NSA_ILi32EEEEEENS_12float_e5m2_tENS5_IJlSB_lEEESJ_SK_NS4_8TiledMMAINS4_8MMA_AtomIJNS4_4SM904GMMA31MMA_64x128x32_F32E5M2E5M2_SS_TNILNSO_7ScaleInE1ELSQ_1EEEEEENS4_6LayoutINS5_IJSC_SB_SB_EEENS5_IJSB_NSA_ILi0EEESV_EEEEENS5_IJNS4_10UnderscoreESY_SY_EEEEENS4_23SM90_TMA_LOAD_MULTICASTENS4_14ComposedLayoutINS4_7SwizzleILi1ELi4ELi3EEENS4_18smem_ptr_flag_bitsILi8EEENST_INS5_IJNSA_ILi8EEESH_EEENS5_IJSH_SB_EEEEEEEvNS4_8identityENS4_13SM90_TMA_LOADES1B_vS1C_EENS_8epilogue10collective6detail29Sm90TmaWarpSpecializedAdapterINS1G_15DefaultEpilogueISJ_SK_SK_NS1F_6thread17LinearCombinationISJ_Li1EffLNS1K_9ScaleType4KindE0ELNS_15FloatRoundStyleE2ESJ_EENS1_15EpilogueDefaultEEEEEvvEEEEvNT_6ParamsE,"ax",@progbits
	.align	128
.text._ZN7cutlass13device_kernelINS_4gemm6kernel13GemmUniversalIN4cute5tupleIJiiiiEEENS1_10collective13CollectiveMmaINS1_37MainloopSm90TmaGmmaWarpSpecializedFP8ILi3ENS5_IJNS4_1CILi1EEENSA_ILi2EEESB_EEENS1_35KernelTmaWarpSpecializedCooperativeEEENS5_IJNSA_ILi128EEESG_NSA_ILi32EEEEEENS_12float_e5m2_tENS5_IJlSB_lEEESJ_SK_NS4_8TiledMMAINS4_8MMA_AtomIJNS4_4SM904GMMA31MMA_64x128x32_F32E5M2E5M2_SS_TNILNSO_7ScaleInE1ELSQ_1EEEEEENS4_6LayoutINS5_IJSC_SB_SB_EEENS5_IJSB_NSA_ILi0EEESV_EEEEENS5_IJNS4_10UnderscoreESY_SY_EEEEENS4_23SM90_TMA_LOAD_MULTICASTENS4_14ComposedLayoutINS4_7SwizzleILi1ELi4ELi3EEENS4_18smem_ptr_flag_bitsILi8EEENST_INS5_IJNSA_ILi8EEESH_EEENS5_IJSH_SB_EEEEEEEvNS4_8identityENS4_13SM90_TMA_LOADES1B_vS1C_EENS_8epilogue10collective6detail29Sm90TmaWarpSpecializedAdapterINS1G_15DefaultEpilogueISJ_SK_SK_NS1F_6thread17LinearCombinationISJ_Li1EffLNS1K_9ScaleType4KindE0ELNS_15FloatRoundStyleE2ESJ_EENS1_15EpilogueDefaultEEEEEvvEEEEvNT_6ParamsE:
        .type           _ZN7cutlass13device_kernelINS_4gemm6kernel13GemmUniversalIN4cute5tupleIJiiiiEEENS1_10collective13CollectiveMmaINS1_37MainloopSm90TmaGmmaWarpSpecializedFP8ILi3ENS5_IJNS4_1CILi1EEENSA_ILi2EEESB_EEENS1_35KernelTmaWarpSpecializedCooperativeEEENS5_IJNSA_ILi128EEESG_NSA_ILi32EEEEEENS_12float_e5m2_tENS5_IJlSB_lEEESJ_SK_NS4_8TiledMMAINS4_8MMA_AtomIJNS4_4SM904GMMA31MMA_64x128x32_F32E5M2E5M2_SS_TNILNSO_7ScaleInE1ELSQ_1EEEEEENS4_6LayoutINS5_IJSC_SB_SB_EEENS5_IJSB_NSA_ILi0EEESV_EEEEENS5_IJNS4_10UnderscoreESY_SY_EEEEENS4_23SM90_TMA_LOAD_MULTICASTENS4_14ComposedLayoutINS4_7SwizzleILi1ELi4ELi3EEENS4_18smem_ptr_flag_bitsILi8EEENST_INS5_IJNSA_ILi8EEESH_EEENS5_IJSH_SB_EEEEEEEvNS4_8identityENS4_13SM90_TMA_LOADES1B_vS1C_EENS_8epilogue10collective6detail29Sm90TmaWarpSpecializedAdapterINS1G_15DefaultEpilogueISJ_SK_SK_NS1F_6thread17LinearCombinationISJ_Li1EffLNS1K_9ScaleType4KindE0ELNS_15FloatRoundStyleE2ESJ_EENS1_15EpilogueDefaultEEEEEvvEEEEvNT_6ParamsE,@function
        .size           _ZN7cutlass13device_kernelINS_4gemm6kernel13GemmUniversalIN4cute5tupleIJiiiiEEENS1_10collective13CollectiveMmaINS1_37MainloopSm90TmaGmmaWarpSpecializedFP8ILi3ENS5_IJNS4_1CILi1EEENSA_ILi2EEESB_EEENS1_35KernelTmaWarpSpecializedCooperativeEEENS5_IJNSA_ILi128EEESG_NSA_ILi32EEEEEENS_12float_e5m2_tENS5_IJlSB_lEEESJ_SK_NS4_8TiledMMAINS4_8MMA_AtomIJNS4_4SM904GMMA31MMA_64x128x32_F32E5M2E5M2_SS_TNILNSO_7ScaleInE1ELSQ_1EEEEEENS4_6LayoutINS5_IJSC_SB_SB_EEENS5_IJSB_NSA_ILi0EEESV_EEEEENS5_IJNS4_10UnderscoreESY_SY_EEEEENS4_23SM90_TMA_LOAD_MULTICASTENS4_14ComposedLayoutINS4_7SwizzleILi1ELi4ELi3EEENS4_18smem_ptr_flag_bitsILi8EEENST_INS5_IJNSA_ILi8EEESH_EEENS5_IJSH_SB_EEEEEEEvNS4_8identityENS4_13SM90_TMA_LOADES1B_vS1C_EENS_8epilogue10collective6detail29Sm90TmaWarpSpecializedAdapterINS1G_15DefaultEpilogueISJ_SK_SK_NS1F_6thread17LinearCombinationISJ_Li1EffLNS1K_9ScaleType4KindE0ELNS_15FloatRoundStyleE2ESJ_EENS1_15EpilogueDefaultEEEEEvvEEEEvNT_6ParamsE,(.L_x_204 - _ZN7cutlass13device_kernelINS_4gemm6kernel13GemmUniversalIN4cute5tupleIJiiiiEEENS1_10collective13CollectiveMmaINS1_37MainloopSm90TmaGmmaWarpSpecializedFP8ILi3ENS5_IJNS4_1CILi1EEENSA_ILi2EEESB_EEENS1_35KernelTmaWarpSpecializedCooperativeEEENS5_IJNSA_ILi128EEESG_NSA_ILi32EEEEEENS_12float_e5m2_tENS5_IJlSB_lEEESJ_SK_NS4_8TiledMMAINS4_8MMA_AtomIJNS4_4SM904GMMA31MMA_64x128x32_F32E5M2E5M2_SS_TNILNSO_7ScaleInE1ELSQ_1EEEEEENS4_6LayoutINS5_IJSC_SB_SB_EEENS5_IJSB_NSA_ILi0EEESV_EEEEENS5_IJNS4_10UnderscoreESY_SY_EEEEENS4_23SM90_TMA_LOAD_MULTICASTENS4_14ComposedLayoutINS4_7SwizzleILi1ELi4ELi3EEENS4_18smem_ptr_flag_bitsILi8EEENST_INS5_IJNSA_ILi8EEESH_EEENS5_IJSH_SB_EEEEEEEvNS4_8identityENS4_13SM90_TMA_LOADES1B_vS1C_EENS_8epilogue10collective6detail29Sm90TmaWarpSpecializedAdapterINS1G_15DefaultEpilogueISJ_SK_SK_NS1F_6thread17LinearCombinationISJ_Li1EffLNS1K_9ScaleType4KindE0ELNS_15FloatRoundStyleE2ESJ_EENS1_15EpilogueDefaultEEEEEvvEEEEvNT_6ParamsE)
        .other          _ZN7cutlass13device_kernelINS_4gemm6kernel13GemmUniversalIN4cute5tupleIJiiiiEEENS1_10collective13CollectiveMmaINS1_37MainloopSm90TmaGmmaWarpSpecializedFP8ILi3ENS5_IJNS4_1CILi1EEENSA_ILi2EEESB_EEENS1_35KernelTmaWarpSpecializedCooperativeEEENS5_IJNSA_ILi128EEESG_NSA_ILi32EEEEEENS_12float_e5m2_tENS5_IJlSB_lEEESJ_SK_NS4_8TiledMMAINS4_8MMA_AtomIJNS4_4SM904GMMA31MMA_64x128x32_F32E5M2E5M2_SS_TNILNSO_7ScaleInE1ELSQ_1EEEEEENS4_6LayoutINS5_IJSC_SB_SB_EEENS5_IJSB_NSA_ILi0EEESV_EEEEENS5_IJNS4_10UnderscoreESY_SY_EEEEENS4_23SM90_TMA_LOAD_MULTICASTENS4_14ComposedLayoutINS4_7SwizzleILi1ELi4ELi3EEENS4_18smem_ptr_flag_bitsILi8EEENST_INS5_IJNSA_ILi8EEESH_EEENS5_IJSH_SB_EEEEEEEvNS4_8identityENS4_13SM90_TMA_LOADES1B_vS1C_EENS_8epilogue10collective6detail29Sm90TmaWarpSpecializedAdapterINS1G_15DefaultEpilogueISJ_SK_SK_NS1F_6thread17LinearCombinationISJ_Li1EffLNS1K_9ScaleType4KindE0ELNS_15FloatRoundStyleE2ESJ_EENS1_15EpilogueDefaultEEEEEvvEEEEvNT_6ParamsE,@"STO_CUDA_ENTRY STV_DEFAULT"
_ZN7cutlass13device_kernelINS_4gemm6kernel13GemmUniversalIN4cute5tupleIJiiiiEEENS1_10collective13CollectiveMmaINS1_37MainloopSm90TmaGmmaWarpSpecializedFP8ILi3ENS5_IJNS4_1CILi1EEENSA_ILi2EEESB_EEENS1_35KernelTmaWarpSpecializedCooperativeEEENS5_IJNSA_ILi128EEESG_NSA_ILi32EEEEEENS_12float_e5m2_tENS5_IJlSB_lEEESJ_SK_NS4_8TiledMMAINS4_8MMA_AtomIJNS4_4SM904GMMA31MMA_64x128x32_F32E5M2E5M2_SS_TNILNSO_7ScaleInE1ELSQ_1EEEEEENS4_6LayoutINS5_IJSC_SB_SB_EEENS5_IJSB_NSA_ILi0EEESV_EEEEENS5_IJNS4_10UnderscoreESY_SY_EEEEENS4_23SM90_TMA_LOAD_MULTICASTENS4_14ComposedLayoutINS4_7SwizzleILi1ELi4ELi3EEENS4_18smem_ptr_flag_bitsILi8EEENST_INS5_IJNSA_ILi8EEESH_EEENS5_IJSH_SB_EEEEEEEvNS4_8identityENS4_13SM90_TMA_LOADES1B_vS1C_EENS_8epilogue10collective6detail29Sm90TmaWarpSpecializedAdapterINS1G_15DefaultEpilogueISJ_SK_SK_NS1F_6thread17LinearCombinationISJ_Li1EffLNS1K_9ScaleType4KindE0ELNS_15FloatRoundStyleE2ESJ_EENS1_15EpilogueDefaultEEEEEvvEEEEvNT_6ParamsE:
[----:B------:R-:W-:Y:S01]  /*0000*/  LDC R1, c[0x0][0x28] ;  /* 0x00000a00ff017b82 */ /* 0x000fe20000000800 */
[----:B------:R-:W0:Y:S01]  /*0010*/  S2R R0, SR_TID.X ;  /* 0x0000000000007919 */ /* 0x000e220000002100 */
[----:B------:R-:W-:Y:S01]  /*0020*/  ELECT P0, URZ, PT ;  /* 0x00000000003f782f */ /* 0x000fe20003800000 */
[----:B------:R-:W-:Y:S01]  /*0030*/  BSSY B0, `(.L_x_0) ;  /* 0x000000f000007945 */ /* 0x000fe20003800000 */
[--C-:B0-----:R-:W-:Y:S02]  /*0040*/  SHF.R.U32.HI R2, RZ, 0x5, R0.reuse ;  /* 0x00000005ff027819 */ /* 0x101fe40000011600 */
[----:B------:R-:W-:-:S03]  /*0050*/  SHF.R.U32.HI R3, RZ, 0x7, R0 ;  /* 0x00000007ff037819 */ /* 0x000fc60000011600 */
[----:B------:R-:W0:Y:S04]  /*0060*/  SHFL.IDX PT, R6, R2, RZ, 0x1f ;  /* 0x00001fff02067589 */ /* 0x000e2800000e0000 */
[----:B------:R1:W2:Y:S01]  /*0070*/  SHFL.IDX PT, R4, R3, RZ, 0x1f ;  /* 0x00001fff03047589 */ /* 0x0002a200000e0000 */
[----:B0-----:R-:W-:-:S13]  /*0080*/  ISETP.NE.OR P0, PT, R6, RZ, !P0 ;  /* 0x000000ff0600720c */ /* 0x001fda0004705670 */
[----:B-12---:R-:W-:Y:S05]  /*0090*/  @P0 BRA `(.L_x_1) ;  /* 0x0000000000200947 */ /* 0x006fea0003800000 */
[----:B------:R-:W-:Y:S02]  /*00a0*/  ULDC.64 UR4, c[0x0][0x198] ;  /* 0x0000660000047ab9 */ /* 0x000fe40000000a00 */
[----:B------:R-:W-:Y:S02]  /*00b0*/  UIADD3 UR6, UP0, UR4, 0xf0, URZ ;  /* 0x000000f004067890 */ /* 0x000fe4000ff1e03f */
[----:B------:R-:W-:Y:S02]  /*00c0*/  UIADD3 UR4, UP1, UR4, 0x1f0, URZ ;  /* 0x000001f004047890 */ /* 0x000fe4000ff3e03f */
[----:B------:R-:W-:Y:S02]  /*00d0*/  UIADD3.X UR7, URZ, UR5, URZ, UP0, !UPT ;  /* 0x000000053f077290 */ /* 0x000fe400087fe43f */
[----:B------:R-:W-:-:S07]  /*00e0*/  UIADD3.X UR5, URZ, UR5, URZ, UP1, !UPT ;  /* 0x000000053f057290 */ /* 0x000fce0008ffe43f */
[----:B------:R0:W-:Y:S02]  /*00f0*/  UTMACCTL.PF [UR6] ;  /* 0x00000000060079b9 */ /* 0x0001e40008040000 */
[----:B------:R0:W-:Y:S02]  /*0100*/  UTMACCTL.PF [UR4] ;  /* 0x00000000040079b9 */ /* 0x0001e40008040000 */
[----:B0-----:R-:W-:Y:S01]  /*0110*/  NOP ;  /* 0x0000000000007918 */ /* 0x001fe20000000000 */
.L_x_1:
[----:B------:R-:W-:Y:S05]  /*0120*/  BSYNC B0 ;  /* 0x0000000000007941 */ /* 0x000fea0003800000 */
.L_x_0:
[----:B------:R-:W0:Y:S02]  /*0130*/  SHFL.IDX PT, R3, R2, RZ, 0x1f ;  /* 0x00001fff02037589 */ /* 0x000e2400000e0000 */
[----:B0-----:R-:W-:-:S13]  /*0140*/  ISETP.NE.AND P0, PT, R3, RZ, PT ;  /* 0x000000ff0300720c */ /* 0x001fda0003f05270 */
[----:B------:R-:W-:Y:S05]  /*0150*/  @P0 BRA `(.L_x_2) ;  /* 0x0000000000500947 */ /* 0x000fea0003800000 */
[----:B------:R-:W0:Y:S01]  /*0160*/  S2UR UR8, SR_CgaCtaId ;  /* 0x00000000000879c3 */ /* 0x000e220000008800 */
[----:B------:R-:W-:Y:S01]  /*0170*/  UMOV UR4, 0x400 ;  /* 0x0000040000047882 */ /* 0x000fe20000000000 */
[----:B------:R-:W-:Y:S01]  /*0180*/  UMOV UR5, 0x1 ;  /* 0x0000000100057882 */ /* 0x000fe20000000000 */
[----:B------:R-:W-:Y:S01]  /*0190*/  UMOV UR6, 0x4 ;  /* 0x0000000400067882 */ /* 0x000fe20000000000 */
[----:B------:R-:W-:Y:S01]  /*01a0*/  ELECT P0, URZ, PT ;  /* 0x00000000003f782f */ /* 0x000fe20003800000 */
[----:B------:R-:W-:-:S04]  /*01b0*/  UIADD3 UR6, -UR6, 0x100000, URZ ;  /* 0x0010000006067890 */ /* 0x000fc8000fffe13f */
[----:B------:R-:W-:Y:S02]  /*01c0*/  USHF.L.U32 UR7, UR6, 0xb, URZ ;  /* 0x0000000b06077899 */ /* 0x000fe4000800063f */
[----:B------:R-:W-:Y:S02]  /*01d0*/  USHF.L.U32 UR6, UR6, 0x1, URZ ;  /* 0x0000000106067899 */ /* 0x000fe4000800063f */
[----:B0-----:R-:W-:Y:S02]  /*01e0*/  ULEA UR8, UR8, UR4, 0x18 ;  /* 0x0000000408087291 */ /* 0x001fe4000f8ec03f */
[----:B------:R-:W-:-:S04]  /*01f0*/  UIADD3 UR4, -UR5, 0x100000, URZ ;  /* 0x0010000005047890 */ /* 0x000fc8000fffe13f */
[----:B------:R-:W-:Y:S02]  /*0200*/  USHF.L.U32 UR5, UR4, 0xb, URZ ;  /* 0x0000000b04057899 */ /* 0x000fe4000800063f */
[----:B------:R-:W-:Y:S01]  /*0210*/  USHF.L.U32 UR4, UR4, 0x1, URZ ;  /* 0x0000000104047899 */ /* 0x000fe2000800063f */
[----:B------:R-:W0:Y:S11]  /*0220*/  FENCE.VIEW.ASYNC.S ;  /* 0x00000000000073c6 */ /* 0x000e360000000000 */
[----:B0-----:R0:W1:Y:S01]  /*0230*/  SYNCS.EXCH.64 URZ, [UR8], UR4 ;  /* 0x00000004083f75b2 */ /* 0x0010620008000100 */
[----:B------:R0:W2:Y:S01]  /*0240*/  SYNCS.EXCH.64 URZ, [UR8+0x18], UR6 ;  /* 0x00001806083f75b2 */ /* 0x0000a20008000100 */
[----:B------:R0:W3:Y:S01]  /*0250*/  SYNCS.EXCH.64 URZ, [UR8+0x8], UR4 ;  /* 0x00000804083f75b2 */ /* 0x0000e20008000100 */
[----:B------:R0:W4:Y:S01]  /*0260*/  SYNCS.EXCH.64 URZ, [UR8+0x20], UR6 ;  /* 0x00002006083f75b2 */ /* 0x0001220008000100 */
[----:B------:R0:W0:Y:S01]  /*0270*/  SYNCS.EXCH.64 URZ, [UR8+0x10], UR4 ;  /* 0x00001004083f75b2 */ /* 0x0000220008000100 */
[----:B------:R0:W0:Y:S01]  /*0280*/  SYNCS.EXCH.64 URZ, [UR8+0x28], UR6 ;  /* 0x00002806083f75b2 */ /* 0x0000220008000100 */
[----:B------:R-:W-:Y:S01]  /*0290*/  NOP ;  /* 0x0000000000007918 */ /* 0x000fe20000000000 */
.L_x_2:
[----:B------:R-:W5:Y:S01]  /*02a0*/  SHFL.IDX PT, R2, R2, RZ, 0x1f ;  /* 0x00001fff02027589 */ /* 0x000f6200000e0000 */
[----:B------:R-:W-:Y:S01]  /*02b0*/  SHF.R.S32.HI R5, RZ, 0x1f, R0 ;  /* 0x0000001fff057819 */ /* 0x000fe20000011400 */
[----:B0-----:R-:W0:Y:S01]  /*02c0*/  S2UR UR8, SR_CTAID.X ;  /* 0x00000000000879c3 */ /* 0x001e220000002500 */
[----:B------:R-:W-:Y:S01]  /*02d0*/  ELECT P0, URZ, PT ;  /* 0x00000000003f782f */ /* 0x000fe20003800000 */
[----:B------:R-:W1:Y:S01]  /*02e0*/  S2R R8, SR_CTAID.Y ;  /* 0x0000000000087919 */ /* 0x000e620000002600 */
[----:B------:R-:W-:Y:S01]  /*02f0*/  LEA.HI R5, R5, R0, RZ, 0x7 ;  /* 0x0000000005057211 */ /* 0x000fe200078f38ff */
[----:B------:R-:W-:Y:S01]  /*0300*/  ULDC UR4, c[0x0][0x154] ;  /* 0x0000550000047ab9 */ /* 0x000fe20000000800 */
[----:B------:R-:W-:Y:S01]  /*0310*/  NOP ;  /* 0x0000000000007918 */ /* 0x000fe20000000000 */
[----:B------:R-:W-:Y:S01]  /*0320*/  NOP ;  /* 0x0000000000007918 */ /* 0x000fe20000000000 */
[----:B------:R-:W-:Y:S01]  /*0330*/  LOP3.LUT R5, R5, 0xffffff80, RZ, 0xc0, !PT ;  /* 0xffffff8005057812 */ /* 0x000fe200078ec0ff */
[----:B------:R-:W2:Y:S04]  /*0340*/  LDC R14, c[0x0][0x140] ;  /* 0x00005000ff0e7b82 */ /* 0x000ea80000000800 */
[----:B------:R-:W-:-:S04]  /*0350*/  IMAD.IADD R5, R0, 0x1, -R5 ;  /* 0x0000000100057824 */ /* 0x000fc800078e0a05 */
[----:B------:R-:W3:Y:S01]  /*0360*/  LDC R19, c[0x0][0x148] ;  /* 0x00005200ff137b82 */ /* 0x000ee20000000800 */
[----:B------:R-:W-:Y:S02]  /*0370*/  SHF.R.S32.HI R10, RZ, 0x1f, R5 ;  /* 0x0000001fff0a7819 */ /* 0x000fe40000011405 */
[----:B------:R-:W-:Y:S02]  /*0380*/  LOP3.LUT P2, RZ, R5, 0x7, RZ, 0xc0, !PT ;  /* 0x0000000705ff7812 */ /* 0x000fe4000784c0ff */
[----:B------:R-:W-:Y:S02]  /*0390*/  LEA.HI R10, R10, R5, RZ, 0x3 ;  /* 0x000000050a0a7211 */ /* 0x000fe400078f18ff */
[----:B-----5:R-:W-:Y:S01]  /*03a0*/  ISETP.NE.OR P0, PT, R2, RZ, !P0 ;  /* 0x000000ff0200720c */ /* 0x020fe20004705670 */
[----:B------:R-:W5:Y:S01]  /*03b0*/  LDC R12, c[0x0][0x144] ;  /* 0x00005100ff0c7b82 */ /* 0x000f620000000800 */
[--C-:B------:R-:W-:Y:S02]  /*03c0*/  SHF.R.S32.HI R2, RZ, 0x3, R10.reuse ;  /* 0x00000003ff027819 */ /* 0x100fe4000001140a */
[----:B------:R-:W-:-:S02]  /*03d0*/  SHF.R.S32.HI R7, RZ, 0x1f, R10 ;  /* 0x0000001fff077819 */ /* 0x000fc4000001140a */
[----:B------:R-:W-:Y:S02]  /*03e0*/  SHF.R.S32.HI R10, RZ, 0x1f, R3 ;  /* 0x0000001fff0a7819 */ /* 0x000fe40000011403 */
[----:B------:R-:W-:Y:S02]  /*03f0*/  LEA.HI R7, R7, R2, RZ, 0x2 ;  /* 0x0000000207077211 */ /* 0x000fe400078f10ff */
[----:B------:R-:W-:Y:S02]  /*0400*/  LEA.HI R10, R10, R3, RZ, 0x2 ;  /* 0x000000030a0a7211 */ /* 0x000fe400078f10ff */
[----:B------:R-:W-:Y:S01]  /*0410*/  LOP3.LUT R7, R7, 0xfffffffc, RZ, 0xc0, !PT ;  /* 0xfffffffc07077812 */ /* 0x000fe200078ec0ff */
[----:B------:R-:W-:Y:S01]  /*0420*/  VOTEU.ALL UP0, P0 ;  /* 0x00000000003f7886 */ /* 0x000fe20000000000 */
[----:B-1----:R-:W-:Y:S01]  /*0430*/  I2FP.F32.U32 R11, R8 ;  /* 0x00000008000b7245 */ /* 0x002fe20000201000 */
[----:B------:R-:W-:Y:S01]  /*0440*/  VOTEU.ALL UP1, P0 ;  /* 0x00000000003f7886 */ /* 0x000fe20000020000 */
[----:B------:R-:W-:Y:S01]  /*0450*/  LOP3.LUT R10, R10, 0x3ffffffc, RZ, 0xc0, !PT ;  /* 0x3ffffffc0a0a7812 */ /* 0x000fe200078ec0ff */
[----:B------:R-:W-:Y:S01]  /*0460*/  IMAD.IADD R7, R2, 0x1, -R7 ;  /* 0x0000000102077824 */ /* 0x000fe200078e0a07 */
[----:B------:R-:W1:Y:S01]  /*0470*/  @!UP0 S2UR UR7, SR_CgaCtaId ;  /* 0x00000000000789c3 */ /* 0x000e620000008800 */
[----:B0-----:R-:W-:Y:S01]  /*0480*/  I2FP.F32.U32 R2, UR8 ;  /* 0x0000000800027c45 */ /* 0x001fe20008201000 */
[----:B------:R-:W-:Y:S01]  /*0490*/  FMUL R13, R11, UR4 ;  /* 0x000000040b0d7c20 */ /* 0x000fe20008400000 */
[----:B------:R-:W-:Y:S01]  /*04a0*/  ULDC UR4, c[0x0][0x150] ;  /* 0x0000540000047ab9 */ /* 0x000fe20000000800 */
[----:B------:R-:W-:Y:S01]  /*04b0*/  IMAD.IADD R10, R3, 0x1, -R10 ;  /* 0x00000001030a7824 */ /* 0x000fe200078e0a0a */
[----:B------:R-:W-:Y:S01]  /*04c0*/  SHF.R.S32.HI R3, RZ, 0x1f, R6 ;  /* 0x0000001fff037819 */ /* 0x000fe20000011406 */
[----:B------:R-:W-:Y:S01]  /*04d0*/  FMUL R11, R2, UR4 ;  /* 0x00000004020b7c20 */ /* 0x000fe20008400000 */
[----:B------:R-:W-:Y:S01]  /*04e0*/  UMOV UR4, 0x20 ;  /* 0x0000002000047882 */ /* 0x000fe20000000000 */
[----:B------:R-:W0:Y:S01]  /*04f0*/  F2I.U32.TRUNC.NTZ R13, R13 ;  /* 0x0000000d000d7305 */ /* 0x000e22000020f000 */
[----:B------:R-:W-:Y:S01]  /*0500*/  LEA.HI R3, R3, R6, RZ, 0x2 ;  /* 0x0000000603037211 */ /* 0x000fe200078f10ff */
[----:B------:R-:W-:Y:S01]  /*0510*/  IMAD R7, R10, 0x4, R7 ;  /* 0x000000040a077824 */ /* 0x000fe200078e0207 */
[----:B------:R-:W-:Y:S01]  /*0520*/  @!UP0 UMOV UR6, 0x400 ;  /* 0x0000040000068882 */ /* 0x000fe20000000000 */
[----:B------:R-:W-:-:S04]  /*0530*/  @!UP0 UIADD3 UR4, -UR4, 0x100000, URZ ;  /* 0x0010000004048890 */ /* 0x000fc8000fffe13f */
[----:B------:R-:W-:Y:S02]  /*0540*/  @!UP0 USHF.L.U32 UR5, UR4, 0xb, URZ ;  /* 0x0000000b04058899 */ /* 0x000fe4000800063f */
[----:B------:R-:W-:Y:S01]  /*0550*/  @!UP0 USHF.L.U32 UR4, UR4, 0x1, URZ ;  /* 0x0000000104048899 */ /* 0x000fe2000800063f */
[----:B------:R-:W-:Y:S01]  /*0560*/  LOP3.LUT R3, R3, 0xfffffffc, RZ, 0xc0, !PT ;  /* 0xfffffffc03037812 */ /* 0x000fe200078ec0ff */
[C---:B------:R-:W-:Y:S01]  /*0570*/  IMAD.SHL.U32 R2, R7.reuse, 0x4, RZ ;  /* 0x0000000407027824 */ /* 0x040fe200078e00ff */
[----:B--2---:R-:W-:Y:S01]  /*0580*/  ISETP.EQ.U32.AND P4, PT, R14, 0x1, PT ;  /* 0x000000010e00780c */ /* 0x004fe20003f82070 */
[----:B------:R-:W2:Y:S01]  /*0590*/  F2I.U32.TRUNC.NTZ R11, R11 ;  /* 0x0000000b000b7305 */ /* 0x000ea2000020f000 */
[----:B------:R-:W-:Y:S02]  /*05a0*/  VIADD R10, R4, 0xffffffff ;  /* 0xffffffff040a7836 */ /* 0x000fe40000000000 */
[----:B------:R-:W-:Y:S01]  /*05b0*/  IMAD.IADD R6, R6, 0x1, -R3 ;  /* 0x0000000106067824 */ /* 0x000fe200078e0a03 */
[----:B------:R-:W-:-:S02]  /*05c0*/  LOP3.LUT R5, R7, 0xc, R2, 0x78, !PT ;  /* 0x0000000c07057812 */ /* 0x000fc400078e7802 */
[----:B------:R-:W-:Y:S01]  /*05d0*/  ISETP.GE.U32.AND P5, PT, R10, 0x2, PT ;  /* 0x000000020a00780c */ /* 0x000fe20003fa6070 */
[----:B0-----:R-:W-:Y:S01]  /*05e0*/  IMAD.MOV R20, RZ, RZ, -R13 ;  /* 0x000000ffff147224 */ /* 0x001fe200078e0a0d */
[----:B-1----:R-:W-:Y:S01]  /*05f0*/  @!UP0 ULEA UR6, UR7, UR6, 0x18 ;  /* 0x0000000607068291 */ /* 0x002fe2000f8ec03f */
[C---:B------:R-:W-:Y:S01]  /*0600*/  ISETP.NE.AND P1, PT, R6.reuse, 0x3, PT ;  /* 0x000000030600780c */ /* 0x040fe20003f25270 */
[----:B------:R-:W-:Y:S01]  /*0610*/  VOTEU.ALL UP0, P0 ;  /* 0x00000000003f7886 */ /* 0x000fe20000000000 */
[----:B---3--:R-:W-:Y:S01]  /*0620*/  IMAD R2, R19, R20, R8 ;  /* 0x0000001413027224 */ /* 0x008fe200078e0208 */
[----:B------:R-:W-:Y:S02]  /*0630*/  ISETP.LT.U32.AND P0, PT, R5, 0x2, !P2 ;  /* 0x000000020500780c */ /* 0x000fe40005701070 */
[----:B------:R-:W-:Y:S01]  /*0640*/  ISETP.EQ.OR P1, PT, R6, RZ, !P1 ;  /* 0x000000ff0600720c */ /* 0x000fe20004f22670 */
[----:B--2---:R-:W-:Y:S01]  /*0650*/  IMAD.MOV R11, RZ, RZ, -R11 ;  /* 0x000000ffff0b7224 */ /* 0x004fe200078e0a0b */
[----:B------:R-:W-:-:S02]  /*0660*/  ISETP.NE.AND P3, PT, R2, R5, PT ;  /* 0x000000050200720c */ /* 0x000fc40003f65270 */
[----:B------:R-:W-:Y:S01]  /*0670*/  ISETP.EQ.AND P1, PT, R4, RZ, P1 ;  /* 0x000000ff0400720c */ /* 0x000fe20000f22270 */
[----:B-----5:R-:W-:Y:S01]  /*0680*/  IMAD R11, R12, R11, UR8 ;  /* 0x000000080c0b7e24 */ /* 0x020fe2000f8e020b */
[----:B------:R-:W-:Y:S01]  /*0690*/  ISETP.NE.AND P2, PT, R4, RZ, PT ;  /* 0x000000ff0400720c */ /* 0x000fe20003f45270 */
[----:B------:R-:W0:Y:S02]  /*06a0*/  FENCE.VIEW.ASYNC.S ;  /* 0x00000000000073c6 */ /* 0x000e240000000000 */
[----:B0-----:R0:W1:Y:S01]  /*06b0*/  @!UP0 SYNCS.EXCH.64 URZ, [UR6+0x40], UR4 ;  /* 0x00004004063f85b2 */ /* 0x0010620008000100 */
[----:B------:R-:W-:Y:S02]  /*06c0*/  SEL R4, RZ, 0x1, !P1 ;  /* 0x00000001ff047807 */ /* 0x000fe40004800000 */
[----:B------:R-:W-:Y:S02]  /*06d0*/  ISETP.EQ.OR P3, PT, R11, RZ, !P3 ;  /* 0x000000ff0b00720c */ /* 0x000fe40005f62670 */
[----:B------:R-:W-:-:S02]  /*06e0*/  SEL R4, R4, 0x2, P5 ;  /* 0x0000000204047807 */ /* 0x000fc40002800000 */
[----:B------:R-:W-:Y:S01]  /*06f0*/  PLOP3.LUT P0, PT, P0, P3, PT, 0x80, 0x0 ;  /* 0x000000000000781c */ /* 0x000fe20000707070 */
[----:B------:R0:W2:Y:S01]  /*0700*/  @!UP1 SYNCS.EXCH.64 URZ, [UR6+0x48], UR4 ;  /* 0x00004804063f95b2 */ /* 0x0000a20008000100 */
[----:B------:R-:W-:Y:S01]  /*0710*/  NOP ;  /* 0x0000000000007918 */ /* 0x000fe20000000000 */
[----:B------:R-:W-:Y:S10]  /*0720*/  @!P4 BRA `(.L_x_3) ;  /* 0x000000000008c947 */ /* 0x000ff40003800000 */
[----:B-12-4-:R-:W-:Y:S01]  /*0730*/  UCGABAR_ARV ;  /* 0x00000000000079c7 */ /* 0x016fe20008000000 */
[----:B------:R-:W-:Y:S05]  /*0740*/  BRA `(.L_x_4) ;  /* 0x0000000000047947 */ /* 0x000fea0003800000 */
.L_x_3:
[----:B-12-4-:R-:W-:Y:S01]  /*0750*/  NOP ;  /* 0x0000000000007918 */ /* 0x016fe20000000000 */
.L_x_4:
[----:B------:R-:W1:Y:S01]  /*0760*/  LDC R2, c[0x0][0x65c] ;  /* 0x00019700ff027b82 */ /* 0x000e620000000800 */
[----:B------:R-:W-:Y:S01]  /*0770*/  IMAD.MOV.U32 R3, RZ, RZ, RZ ;  /* 0x000000ffff037224 */ /* 0x000fe200078e00ff */
[----:B-1----:R-:W-:Y:S01]  /*0780*/  ISETP.NE.AND P3, PT, R2, 0x1, PT ;  /* 0x000000010200780c */ /* 0x002fe20003f65270 */
[----:B------:R-:W-:-:S12]  /*0790*/  IMAD.U32 R2, RZ, RZ, UR8 ;  /* 0x00000008ff027e24 */ /* 0x000fd8000f8e00ff */
[----:B------:R-:W1:Y:S01]  /*07a0*/  @P3 LDC R15, c[0x0][0x10] ;  /* 0x00000400ff0f3b82 */ /* 0x000e620000000800 */
[----:B------:R-:W-:Y:S02]  /*07b0*/  @P3 IMAD.MOV.U32 R9, RZ, RZ, RZ ;  /* 0x000000ffff093224 */ /* 0x000fe400078e00ff */
[----:B------:R-:W-:-:S05]  /*07c0*/  @P3 IMAD.MOV.U32 R7, RZ, RZ, RZ ;  /* 0x000000ffff073224 */ /* 0x000fca00078e00ff */
[----:B------:R-:W2:Y:S01]  /*07d0*/  @!P3 LDC R13, c[0x0][0xc] ;  /* 0x00000300ff0dbb82 */ /* 0x000ea20000000800 */
[----:B-1----:R-:W-:-:S04]  /*07e0*/  @P3 IMAD.WIDE.U32 R14, R15, UR8, R8 ;  /* 0x000000080f0e3c25 */ /* 0x002fc8000f8e0008 */
[----:B--2---:R-:W-:-:S04]  /*07f0*/  @!P3 IMAD.WIDE.U32 R12, R8, R13, R2 ;  /* 0x0000000d080cb225 */ /* 0x004fc800078e0002 */
[----:B------:R-:W-:Y:S02]  /*0800*/  @P3 IMAD.MOV.U32 R2, RZ, RZ, R14 ;  /* 0x000000ffff023224 */ /* 0x000fe400078e000e */
[----:B------:R-:W-:Y:S02]  /*0810*/  @P3 IMAD.IADD R3, R15, 0x1, R7 ;  /* 0x000000010f033824 */ /* 0x000fe400078e0207 */
[----:B------:R-:W-:Y:S02]  /*0820*/  @!P3 IMAD.MOV.U32 R2, RZ, RZ, R12 ;  /* 0x000000ffff02b224 */ /* 0x000fe400078e000c */
[----:B------:R-:W-:Y:S01]  /*0830*/  @!P3 IMAD.MOV.U32 R3, RZ, RZ, R13 ;  /* 0x000000ffff03b224 */ /* 0x000fe200078e000d */
[----:B------:R-:W-:Y:S06]  /*0840*/  @!P4 BRA `(.L_x_5) ;  /* 0x00000000000cc947 */ /* 0x000fec0003800000 */
[----:B------:R-:W-:Y:S01]  /*0850*/  UCGABAR_WAIT ;  /* 0x0000000000007dc7 */ /* 0x000fe20008000000 */
[----:B------:R-:W-:Y:S01]  /*0860*/  CCTL.IVALL ;  /* 0x00000000ff00798f */ /* 0x000fe20002000000 */
[----:B------:R-:W-:Y:S05]  /*0870*/  BRA `(.L_x_6) ;  /* 0x0000000000047947 */ /* 0x000fea0003800000 */
.L_x_5:
[----:B------:R-:W-:Y:S06]  /*0880*/  BAR.SYNC.DEFER_BLOCKING 0x0 ;  /* 0x0000000000007b1d */ /* 0x000fec0000010000 */
.L_x_6:
[----:B------:R-:W-:Y:S05]  /*0890*/  @!P2 BRA `(.L_x_7) ;  /* 0x000000740008a947 */ /* 0x000fea0003800000 */
[----:B------:R-:W-:-:S13]  /*08a0*/  ISETP.GT.U32.AND P1, PT, R10, 0x1, PT ;  /* 0x000000010a00780c */ /* 0x000fda0003f24070 */
[----:B0-----:R-:W-:Y:S05]  /*08b0*/  @P1 EXIT ;  /* 0x000000000000194d */ /* 0x001fea0003800000 */
[----:B------:R-:W-:Y:S01]  /*08c0*/  ULDC.64 UR4, c[0x0][0x650] ;  /* 0x0001940000047ab9 */ /* 0x000fe20000000a00 */
[----:B------:R-:W-:Y:S01]  /*08d0*/  PRMT R14, RZ, 0x7610, R14 ;  /* 0x00007610ff0e7816 */ /* 0x000fe2000000000e */
[----:B------:R-:W-:Y:S01]  /*08e0*/  IMAD.MOV.U32 R7, RZ, RZ, -0x1 ;  /* 0xffffffffff077424 */ /* 0x000fe200078e00ff */
[----:B------:R-:W-:Y:S01]  /*08f0*/  ISETP.GE.U32.AND P1, PT, R2, UR4, PT ;  /* 0x0000000402007c0c */ /* 0x000fe2000bf26070 */
[----:B------:R-:W-:Y:S02]  /*0900*/  IMAD.MOV.U32 R10, RZ, RZ, -0x1 ;  /* 0xffffffffff0a7424 */ /* 0x000fe400078e00ff */
[----:B------:R-:W-:Y:S01]  /*0910*/  IMAD.MOV.U32 R6, RZ, RZ, -0x1 ;  /* 0xffffffffff067424 */ /* 0x000fe200078e00ff */
[----:B------:R-:W-:-:S13]  /*0920*/  ISETP.GE.U32.AND.EX P1, PT, R3, UR5, PT, P1 ;  /* 0x0000000503007c0c */ /* 0x000fda000bf26110 */
[----:B------:R-:W-:Y:S05]  /*0930*/  @P1 BRA `(.L_x_8) ;  /* 0x0000000400281947 */ /* 0x000fea0003800000 */
[----:B------:R-:W0:Y:S01]  /*0940*/  LDC.64 R22, c[0x0][0x628] ;  /* 0x00018a00ff167b82 */ /* 0x000e220000000a00 */
[----:B------:R-:W-:Y:S02]  /*0950*/  IMAD.MOV.U32 R6, RZ, RZ, R2 ;  /* 0x000000ffff067224 */ /* 0x000fe400078e0002 */
[----:B------:R-:W-:-:S05]  /*0960*/  IMAD.MOV.U32 R7, RZ, RZ, R3 ;  /* 0x000000ffff077224 */ /* 0x000fca00078e0003 */
[----:B------:R-:W1:Y:S08]  /*0970*/  LDC R10, c[0x0][0x630] ;  /* 0x00018c00ff0a7b82 */ /* 0x000e700000000800 */
[----:B------:R-:W2:Y:S01]  /*0980*/  LDC.64 R24, c[0x0][0x620] ;  /* 0x00018800ff187b82 */ /* 0x000ea20000000a00 */
[----:B0-----:R-:W-:-:S04]  /*0990*/  ISETP.NE.U32.AND P1, PT, R22, RZ, PT ;  /* 0x000000ff1600720c */ /* 0x001fc80003f25070 */
[----:B------:R-:W-:-:S13]  /*09a0*/  ISETP.NE.AND.EX P1, PT, R23, RZ, PT, P1 ;  /* 0x000000ff1700720c */ /* 0x000fda0003f25310 */
[----:B-12---:R-:W-:Y:S05]  /*09b0*/  @!P1 BRA `(.L_x_9) ;  /* 0x0000000000289947 */ /* 0x006fea0003800000 */
[----:B------:R-:W0:Y:S02]  /*09c0*/  LDC R15, c[0x0][0x634] ;  /* 0x00018d00ff0f7b82 */ /* 0x000e240000000800 */
[----:B0-----:R-:W-:-:S05]  /*09d0*/  IADD3 R15, P1, R2, R15, RZ ;  /* 0x0000000f020f7210 */ /* 0x001fca0007f3e0ff */
[----:B------:R-:W-:-:S04]  /*09e0*/  IMAD.X R17, RZ, RZ, R3, P1 ;  /* 0x000000ffff117224 */ /* 0x000fc800008e0603 */
[----:B------:R-:W-:-:S04]  /*09f0*/  IMAD.WIDE.U32 R6, R17, R22, RZ ;  /* 0x0000001611067225 */ /* 0x000fc800078e00ff */
[----:B------:R-:W-:-:S04]  /*0a00*/  IMAD.WIDE.U32 R12, P1, R15, R23, R6 ;  /* 0x000000170f0c7225 */ /* 0x000fc80007820006 */
[----:B------:R-:W-:-:S04]  /*0a10*/  IMAD.WIDE.U32 R6, R15, R22, RZ ;  /* 0x000000160f067225 */ /* 0x000fc800078e00ff */
[----:B------:R-:W-:Y:S01]  /*0a20*/  IMAD.X R15, RZ, RZ, RZ, P1 ;  /* 0x000000ffff0f7224 */ /* 0x000fe200008e06ff */
[----:B------:R-:W-:Y:S01]  /*0a30*/  IADD3 RZ, P1, R7, R12, RZ ;  /* 0x0000000c07ff7210 */ /* 0x000fe20007f3e0ff */
[----:B------:R-:W-:-:S04]  /*0a40*/  IMAD.MOV.U32 R14, RZ, RZ, R13 ;  /* 0x000000ffff0e7224 */ /* 0x000fc800078e000d */
[----:B------:R-:W-:-:S08]  /*0a50*/  IMAD.WIDE.U32.X R6, R17, R23, R14, P1 ;  /* 0x0000001711067225 */ /* 0x000fd000008e040e */
.L_x_9:
[----:B------:R-:W0:Y:S01]  /*0a60*/  LDC.64 R22, c[0x0][0x640] ;  /* 0x00019000ff167b82 */ /* 0x000e220000000a00 */
[--C-:B------:R-:W-:Y:S01]  /*0a70*/  SHF.R.U64 R26, R6, R10, R7.reuse ;  /* 0x0000000a061a7219 */ /* 0x100fe20000001207 */
[----:B------:R-:W-:Y:S01]  /*0a80*/  IMAD R20, R19, R20, R8 ;  /* 0x0000001413147224 */ /* 0x000fe200078e0208 */
[----:B------:R-:W-:Y:S01]  /*0a90*/  SHF.R.U32.HI R6, RZ, R10, R7 ;  /* 0x0000000aff067219 */ /* 0x000fe20000011607 */
[----:B------:R-:W-:Y:S01]  /*0aa0*/  IMAD.MOV.U32 R19, RZ, RZ, 0x1 ;  /* 0x00000001ff137424 */ /* 0x000fe200078e00ff */
[----:B------:R-:W-:-:S03]  /*0ab0*/  IADD3 R9, P1, RZ, -R26, RZ ;  /* 0x8000001aff097210 */ /* 0x000fc60007f3e0ff */
[----:B------:R-:W1:Y:S02]  /*0ac0*/  LDC R12, c[0x0][0x618] ;  /* 0x00018600ff0c7b82 */ /* 0x000e640000000800 */
[----:B------:R-:W-:-:S04]  /*0ad0*/  IMAD.X R7, RZ, RZ, ~R6, P1 ;  /* 0x000000ffff077224 */ /* 0x000fc800008e0e06 */
[-C--:B------:R-:W-:Y:S02]  /*0ae0*/  IMAD R10, R7, R24.reuse, RZ ;  /* 0x00000018070a7224 */ /* 0x080fe400078e02ff */
[----:B------:R-:W2:Y:S01]  /*0af0*/  LDC R16, c[0x0][0x608] ;  /* 0x00018200ff107b82 */ /* 0x000ea20000000800 */
[----:B------:R-:W-:-:S04]  /*0b00*/  IMAD.WIDE.U32 R6, R9, R24, R2 ;  /* 0x0000001809067225 */ /* 0x000fc800078e0002 */
[----:B------:R-:W-:-:S03]  /*0b10*/  IMAD R9, R9, R25, R10 ;  /* 0x0000001909097224 */ /* 0x000fc600078e020a */
[----:B------:R-:W3:Y:S01]  /*0b20*/  LDC R18, c[0x0][0x658] ;  /* 0x00019600ff127b82 */ /* 0x000ee20000000800 */
[----:B------:R-:W-:Y:S01]  /*0b30*/  IMAD.IADD R7, R7, 0x1, R9 ;  /* 0x0000000107077824 */ /* 0x000fe200078e0209 */
[----:B0-----:R-:W-:Y:S01]  /*0b40*/  ISETP.NE.U32.AND P1, PT, R22, RZ, PT ;  /* 0x000000ff1600720c */ /* 0x001fe20003f25070 */
[----:B------:R-:W-:-:S03]  /*0b50*/  IMAD.MOV.U32 R9, RZ, RZ, -0x1 ;  /* 0xffffffffff097424 */ /* 0x000fc600078e00ff */
[----:B------:R-:W-:Y:S02]  /*0b60*/  ISETP.NE.AND.EX P1, PT, R23, RZ, PT, P1 ;  /* 0x000000ff1700720c */ /* 0x000fe40003f25310 */
[----:B------:R-:W0:Y:S01]  /*0b70*/  LDC R17, c[0x0][0x600] ;  /* 0x00018000ff117b82 */ /* 0x000e220000000800 */
[-CC-:B-1----:R-:W-:Y:S02]  /*0b80*/  SHF.R.U64 R14, R6, R12.reuse, R7.reuse ;  /* 0x0000000c060e7219 */ /* 0x182fe40000001207 */
[----:B------:R-:W-:-:S05]  /*0b90*/  SHF.R.U32.HI R7, RZ, R12, R7 ;  /* 0x0000000cff077219 */ /* 0x000fca0000011607 */
[----:B------:R-:W1:Y:S01]  /*0ba0*/  LDC R21, c[0x0][0x648] ;  /* 0x00019200ff157b82 */ /* 0x000e620000000800 */
[-CC-:B--2---:R-:W-:Y:S02]  /*0bb0*/  SHF.R.U64 R27, R14, R16.reuse, R7.reuse ;  /* 0x000000100e1b7219 */ /* 0x184fe40000001207 */
[----:B------:R-:W-:-:S05]  /*0bc0*/  SHF.R.U32.HI R7, RZ, R16, R7 ;  /* 0x00000010ff077219 */ /* 0x000fca0000011607 */
[----:B------:R-:W2:Y:S01]  /*0bd0*/  LDC R25, c[0x0][0x638] ;  /* 0x00018e00ff197b82 */ /* 0x000ea20000000800 */
[-C--:B---3--:R-:W-:Y:S02]  /*0be0*/  SHF.L.U32 R6, R9, R18.reuse, RZ ;  /* 0x0000001209067219 */ /* 0x088fe400000006ff */
[--C-:B------:R-:W-:Y:S02]  /*0bf0*/  SHF.R.U64 R16, R27, R18, R7.reuse ;  /* 0x000000121b107219 */ /* 0x100fe40000001207 */
[----:B------:R-:W-:Y:S02]  /*0c00*/  LOP3.LUT R10, RZ, R6, RZ, 0x33, !PT ;  /* 0x00000006ff0a7212 */ /* 0x000fe400078e33ff */
[----:B------:R-:W-:Y:S01]  /*0c10*/  SHF.R.U32.HI R7, RZ, R18, R7 ;  /* 0x00000012ff077219 */ /* 0x000fe20000011607 */
[----:B------:R-:W3:Y:S01]  /*0c20*/  LDC R24, c[0x0][0x610] ;  /* 0x00018400ff187b82 */ /* 0x000ee20000000800 */
[----:B------:R-:W-:Y:S01]  /*0c30*/  IMAD.MOV.U32 R6, RZ, RZ, R16 ;  /* 0x000000ffff067224 */ /* 0x000fe200078e0010 */
[----:B------:R-:W-:Y:S06]  /*0c40*/  @!P1 BRA `(.L_x_10) ;  /* 0x0000000000289947 */ /* 0x000fec0003800000 */
[----:B------:R-:W4:Y:S02]  /*0c50*/  LDC R13, c[0x0][0x64c] ;  /* 0x00019300ff0d7b82 */ /* 0x000f240000000800 */
[----:B----4-:R-:W-:-:S05]  /*0c60*/  IADD3 R13, P1, R16, R13, RZ ;  /* 0x0000000d100d7210 */ /* 0x010fca0007f3e0ff */
        /* <DEDUP_REMOVED lines=8> */
.L_x_10:
[----:B-1----:R-:W-:Y:S01]  /*0cf0*/  SHF.R.U64 R8, R6, R21, R7 ;  /* 0x0000001506087219 */ /* 0x002fe20000001207 */
[----:B0-----:R-:W-:Y:S01]  /*0d00*/  VIADD R9, R17, 0xffffffff ;  /* 0xffffffff11097836 */ /* 0x001fe20000000000 */
[----:B------:R-:W-:Y:S02]  /*0d10*/  SHF.L.U32 R6, R19, R18, RZ ;  /* 0x0000001213067219 */ /* 0x000fe400000006ff */
[----:B------:R-:W-:Y:S01]  /*0d20*/  LOP3.LUT R7, R27, R10, RZ, 0xc0, !PT ;  /* 0x0000000a1b077212 */ /* 0x000fe200078ec0ff */
[----:B------:R-:W-:Y:S01]  /*0d30*/  IMAD.MOV R10, RZ, RZ, -R8 ;  /* 0x000000ffff0a7224 */ /* 0x000fe200078e0a08 */
[----:B------:R-:W-:Y:S02]  /*0d40*/  SEL R11, R11, R20, !P3 ;  /* 0x000000140b0b7207 */ /* 0x000fe40005800000 */
[----:B------:R-:W-:Y:S01]  /*0d50*/  LOP3.LUT R9, R14, R9, RZ, 0xc0, !PT ;  /* 0x000000090e097212 */ /* 0x000fe200078ec0ff */
[----:B------:R-:W-:Y:S02]  /*0d60*/  IMAD R8, R6, R8, R7 ;  /* 0x0000000806087224 */ /* 0x000fe400078e0207 */
[----:B--2---:R-:W-:-:S02]  /*0d70*/  IMAD R6, R10, R25, R16 ;  /* 0x000000190a067224 */ /* 0x004fc400078e0210 */
[----:B---3--:R-:W-:Y:S02]  /*0d80*/  IMAD R11, R8, R24, R11 ;  /* 0x00000018080b7224 */ /* 0x008fe400078e020b */
[----:B------:R-:W-:Y:S02]  /*0d90*/  IMAD R6, R6, R17, R9 ;  /* 0x0000001106067224 */ /* 0x000fe400078e0209 */
[----:B------:R-:W-:-:S03]  /*0da0*/  IMAD.MOV.U32 R14, RZ, RZ, 0x1 ;  /* 0x00000001ff0e7424 */ /* 0x000fc600078e00ff */
[----:B------:R-:W-:Y:S02]  /*0db0*/  SEL R10, R6, R11, !P3 ;  /* 0x0000000b060a7207 */ /* 0x000fe40005800000 */
[----:B------:R-:W-:Y:S01]  /*0dc0*/  SEL R7, R11, R6, !P3 ;  /* 0x000000060b077207 */ /* 0x000fe20005800000 */
[----:B------:R-:W-:-:S07]  /*0dd0*/  IMAD.MOV.U32 R6, RZ, RZ, R26 ;  /* 0x000000ffff067224 */ /* 0x000fce00078e001a */
.L_x_8:
[----:B------:R-:W-:-:S08]  /*0de0*/  NOP ;  /* 0x0000000000007918 */ /* 0x000fd00000000000 */
[----:B------:R-:W0:Y:S02]  /*0df0*/  USETMAXREG.TRY_ALLOC.CTAPOOL UP0, 0xe8 ;  /* 0x000000e8000079c8 */ /* 0x000e240008000600 */
[----:B0-----:R-:W-:-:S13]  /*0e00*/  PLOP3.LUT P1, PT, PT, PT, UP0, 0x80, 0x0 ;  /* 0x000000000000781c */ /* 0x001fda0003f2f008 */
[----:B------:R-:W-:Y:S05]  /*0e10*/  @!P1 BRA `(.L_x_8) ;  /* 0xfffffffc00f09947 */ /* 0x000fea000383ffff */
[----:B------:R-:W-:Y:S01]  /*0e20*/  ULDC.64 UR4, c[0x0][0x598] ;  /* 0x0001660000047ab9 */ /* 0x000fe20000000a00 */
[----:B------:R-:W-:Y:S01]  /*0e30*/  ULDC.64 UR18, c[0x0][0x208] ;  /* 0x0000820000127ab9 */ /* 0x000fe20000000a00 */
[----:B------:R-:W-:-:S04]  /*0e40*/  ISETP.NE.U32.AND P1, PT, RZ, UR4, PT ;  /* 0x00000004ff007c0c */ /* 0x000fc8000bf25070 */
[----:B------:R-:W-:-:S13]  /*0e50*/  ISETP.NE.AND.EX P1, PT, RZ, UR5, PT, P1 ;  /* 0x00000005ff007c0c */ /* 0x000fda000bf25310 */
[----:B------:R-:W-:Y:S05]  /*0e60*/  @!P1 BRA `(.L_x_11) ;  /* 0x00000000001c9947 */ /* 0x000fea0003800000 */
[----:B------:R-:W0:Y:S02]  /*0e70*/  LDC.64 R8, c[0x0][0x598] ;  /* 0x00016600ff087b82 */ /* 0x000e240000000a00 */
[----:B0-----:R-:W2:Y:S02]  /*0e80*/  LDG.E.64 R8, desc[UR18][R8.64] ;  /* 0x0000001208087981 */ /* 0x001ea4000c1e1b00 */
[----:B--2---:R-:W-:-:S04]  /*0e90*/  ISETP.NE.U32.AND P1, PT, R8, RZ, PT ;  /* 0x000000ff0800720c */ /* 0x004fc80003f25070 */
[----:B------:R-:W-:-:S13]  /*0ea0*/  ISETP.NE.AND.EX P1, PT, R9, RZ, PT, P1 ;  /* 0x000000ff0900720c */ /* 0x000fda0003f25310 */
[----:B------:R-:W-:Y:S05]  /*0eb0*/  @!P1 BRA `(.L_x_11) ;  /* 0x0000000000089947 */ /* 0x000fea0003800000 */
[----:B------:R0:W5:Y:S01]  /*0ec0*/  LD.E R8, desc[UR18][R8.64] ;  /* 0x0000001208087980 */ /* 0x000162000c101900 */
[----:B------:R-:W-:Y:S05]  /*0ed0*/  BRA `(.L_x_12) ;  /* 0x0000000000207947 */ /* 0x000fea0003800000 */
.L_x_11:
[----:B------:R-:W-:Y:S02]  /*0ee0*/  ULDC.64 UR4, c[0x0][0x588] ;  /* 0x0001620000047ab9 */ /* 0x000fe40000000a00 */
[----:B------:R-:W-:-:S04]  /*0ef0*/  ISETP.NE.U32.AND P1, PT, RZ, UR4, PT ;  /* 0x00000004ff007c0c */ /* 0x000fc8000bf25070 */
[----:B------:R-:W-:-:S13]  /*0f00*/  ISETP.NE.AND.EX P1, PT, RZ, UR5, PT, P1 ;  /* 0x00000005ff007c0c */ /* 0x000fda000bf25310 */
[----:B------:R-:W-:Y:S05]  /*0f10*/  @!P1 BRA `(.L_x_13) ;  /* 0x00000000000c9947 */ /* 0x000fea0003800000 */
[----:B------:R-:W0:Y:S02]  /*0f20*/  LDC.64 R8, c[0x0][0x588] ;  /* 0x00016200ff087b82 */ /* 0x000e240000000a00 */
[----:B0-----:R1:W5:Y:S01]  /*0f30*/  LDG.E R8, desc[UR18][R8.64] ;  /* 0x0000001208087981 */ /* 0x001362000c1e1900 */
[----:B------:R-:W-:Y:S05]  /*0f40*/  BRA `(.L_x_12) ;  /* 0x0000000000047947 */ /* 0x000fea0003800000 */
.L_x_13:
[----:B------:R-:W2:Y:S02]  /*0f50*/  LDC R8, c[0x0][0x580] ;  /* 0x00016000ff087b82 */ /* 0x000ea40000000800 */
.L_x_12:
[----:B------:R-:W-:Y:S02]  /*0f60*/  ULDC.64 UR4, c[0x0][0x5a0] ;  /* 0x0001680000047ab9 */ /* 0x000fe40000000a00 */
[----:B------:R-:W-:-:S04]  /*0f70*/  ISETP.NE.U32.AND P1, PT, RZ, UR4, PT ;  /* 0x00000004ff007c0c */ /* 0x000fc8000bf25070 */
[----:B------:R-:W-:-:S13]  /*0f80*/  ISETP.NE.AND.EX P1, PT, RZ, UR5, PT, P1 ;  /* 0x00000005ff007c0c */ /* 0x000fda000bf25310 */
[----:B------:R-:W-:Y:S05]  /*0f90*/  @!P1 BRA `(.L_x_14) ;  /* 0x00000000001c9947 */ /* 0x000fea0003800000 */
[----:B------:R-:W3:Y:S02]  /*0fa0*/  LDC.64 R12, c[0x0][0x5a0] ;  /* 0x00016800ff0c7b82 */ /* 0x000ee40000000a00 */
[----:B---3--:R-:W3:Y:S02]  /*0fb0*/  LDG.E.64 R12, desc[UR18][R12.64] ;  /* 0x000000120c0c7981 */ /* 0x008ee4000c1e1b00 */
[----:B---3--:R-:W-:-:S04]  /*0fc0*/  ISETP.NE.U32.AND P1, PT, R12, RZ, PT ;  /* 0x000000ff0c00720c */ /* 0x008fc80003f25070 */
[----:B------:R-:W-:-:S13]  /*0fd0*/  ISETP.NE.AND.EX P1, PT, R13, RZ, PT, P1 ;  /* 0x000000ff0d00720c */ /* 0x000fda0003f25310 */
[----:B------:R-:W-:Y:S05]  /*0fe0*/  @!P1 BRA `(.L_x_14) ;  /* 0x0000000000089947 */ /* 0x000fea0003800000 */
[----:B01----:R0:W5:Y:S01]  /*0ff0*/  LD.E R9, desc[UR18][R12.64] ;  /* 0x000000120c097980 */ /* 0x003162000c101900 */
[----:B------:R-:W-:Y:S05]  /*1000*/  BRA `(.L_x_15) ;  /* 0x0000000000207947 */ /* 0x000fea0003800000 */
.L_x_14:
[----:B------:R-:W-:Y:S02]  /*1010*/  ULDC.64 UR4, c[0x0][0x590] ;  /* 0x0001640000047ab9 */ /* 0x000fe40000000a00 */
[----:B------:R-:W-:-:S04]  /*1020*/  ISETP.NE.U32.AND P1, PT, RZ, UR4, PT ;  /* 0x00000004ff007c0c */ /* 0x000fc8000bf25070 */
[----:B------:R-:W-:-:S13]  /*1030*/  ISETP.NE.AND.EX P1, PT, RZ, UR5, PT, P1 ;  /* 0x00000005ff007c0c */ /* 0x000fda000bf25310 */
[----:B------:R-:W-:Y:S05]  /*1040*/  @!P1 BRA `(.L_x_16) ;  /* 0x00000000000c9947 */ /* 0x000fea0003800000 */
[----:B------:R-:W0:Y:S02]  /*1050*/  LDC.64 R12, c[0x0][0x590] ;  /* 0x00016400ff0c7b82 */ /* 0x000e240000000a00 */
[----:B01----:R1:W5:Y:S01]  /*1060*/  LDG.E R9, desc[UR18][R12.64] ;  /* 0x000000120c097981 */ /* 0x003362000c1e1900 */
[----:B------:R-:W-:Y:S05]  /*1070*/  BRA `(.L_x_15) ;  /* 0x0000000000047947 */ /* 0x000fea0003800000 */
.L_x_16:
[----:B01----:R-:W3:Y:S02]  /*1080*/  LDC R9, c[0x0][0x584] ;  /* 0x00016100ff097b82 */ /* 0x003ee40000000800 */
.L_x_15:
[----:B------:R-:W-:-:S13]  /*1090*/  LOP3.LUT P1, RZ, R14, 0xff, RZ, 0xc0, !PT ;  /* 0x000000ff0eff7812 */ /* 0x000fda000782c0ff */
[----:B------:R-:W-:Y:S05]  /*10a0*/  @!P1 EXIT ;  /* 0x000000000000994d */ /* 0x000fea0003800000 */
[----:B------:R-:W-:Y:S01]  /*10b0*/  ULDC UR4, c[0x0][0x28c] ;  /* 0x0000a30000047ab9 */ /* 0x000fe20000000800 */
[----:B------:R-:W-:Y:S01]  /*10c0*/  LOP3.LUT R143, R4, 0x1, RZ, 0xfc, !PT ;  /* 0x00000001048f7812 */ /* 0x000fe200078efcff */
[----:B------:R-:W-:-:S04]  /*10d0*/  UIADD3 UR4, UR4, 0x1f, URZ ;  /* 0x0000001f04047890 */ /* 0x000fc8000fffe03f */
[----:B------:R-:W-:-:S04]  /*10e0*/  USHF.R.S32.HI UR5, URZ, 0x1f, UR4 ;  /* 0x0000001f3f057899 */ /* 0x000fc80008011404 */
[----:B------:R-:W-:-:S03]  /*10f0*/  ULEA.HI UR5, UR5, UR4, URZ, 0x5 ;  /* 0x0000000405057291 */ /* 0x000fc6000f8f283f */
[----:B------:R-:W-:Y:S01]  /*1100*/  UMOV UR4, URZ ;  /* 0x0000003f00047c82 */ /* 0x000fe20008000000 */
[----:B------:R-:W-:-:S03]  /*1110*/  USHF.R.S32.HI UR9, URZ, 0x5, UR5 ;  /* 0x000000053f097899 */ /* 0x000fc60008011405 */
[----:B------:R-:W-:-:S09]  /*1120*/  UMOV UR5, URZ ;  /* 0x0000003f00057c82 */ /* 0x000fd20008000000 */
.L_x_171:
[----:B------:R-:W-:Y:S01]  /*1130*/  LOP3.LUT R11, R0, 0x80, RZ, 0xc0, !PT ;  /* 0x00000080000b7812 */ /* 0x000fe200078ec0ff */
[----:B------:R-:W4:Y:S01]  /*1140*/  S2UR UR13, SR_CgaCtaId ;  /* 0x00000000000d79c3 */ /* 0x000f220000008800 */
[----:B------:R-:W-:Y:S01]  /*1150*/  UMOV UR12, 0x400 ;  /* 0x00000400000c7882 */ /* 0x000fe20000000000 */
[----:B------:R-:W-:Y:S01]  /*1160*/  UMOV UR6, URZ ;  /* 0x0000003f00067c82 */ /* 0x000fe20008000000 */
[----:B------:R-:W-:Y:S01]  /*1170*/  SHF.R.U32.HI R11, RZ, 0x7, R11 ;  /* 0x00000007ff0b7819 */ /* 0x000fe2000001160b */
[----:B------:R-:W-:Y:S01]  /*1180*/  UMOV UR7, URZ ;  /* 0x0000003f00077c82 */ /* 0x000fe20008000000 */
[----:B------:R-:W-:Y:S01]  /*1190*/  UMOV UR16, UR5 ;  /* 0x0000000500107c82 */ /* 0x000fe20008000000 */
[----:B------:R-:W-:Y:S02]  /*11a0*/  CS2R R16, SRZ ;  /* 0x0000000000107805 */ /* 0x000fe4000001ff00 */
[----:B------:R-:W-:Y:S01]  /*11b0*/  CS2R R14, SRZ ;  /* 0x00000000000e7805 */ /* 0x000fe2000001ff00 */
[----:B01----:R-:W0:Y:S01]  /*11c0*/  LDC R12, c[0x0][0x28c] ;  /* 0x0000a300ff0c7b82 */ /* 0x003e220000000800 */
[----:B------:R-:W1:Y:S01]  /*11d0*/  SHFL.IDX PT, R11, R11, RZ, 0x1f ;  /* 0x00001fff0b0b7589 */ /* 0x000e6200000e0000 */
[----:B------:R-:W-:-:S02]  /*11e0*/  CS2R R18, SRZ ;  /* 0x0000000000127805 */ /* 0x000fc4000001ff00 */
[----:B------:R-:W-:Y:S02]  /*11f0*/  CS2R R20, SRZ ;  /* 0x0000000000147805 */ /* 0x000fe4000001ff00 */
[----:B------:R-:W-:Y:S02]  /*1200*/  CS2R R22, SRZ ;  /* 0x0000000000167805 */ /* 0x000fe4000001ff00 */
[----:B------:R-:W-:Y:S02]  /*1210*/  CS2R R88, SRZ ;  /* 0x0000000000587805 */ /* 0x000fe4000001ff00 */
[----:B------:R-:W-:Y:S02]  /*1220*/  CS2R R90, SRZ ;  /* 0x00000000005a7805 */ /* 0x000fe4000001ff00 */
[----:B------:R-:W-:Y:S02]  /*1230*/  CS2R R92, SRZ ;  /* 0x00000000005c7805 */ /* 0x000fe4000001ff00 */
        /* <DEDUP_REMOVED lines=16> */
[----:B0-----:R-:W-:Y:S02]  /*1340*/  ISETP.GE.AND P1, PT, R12, 0x1, PT ;  /* 0x000000010c00780c */ /* 0x001fe40003f26270 */
[----:B------:R-:W-:Y:S02]  /*1350*/  CS2R R126, SRZ ;  /* 0x00000000007e7805 */ /* 0x000fe4000001ff00 */
[----:B-1----:R-:W-:-:S02]  /*1360*/  R2UR UR8, R11 ;  /* 0x000000000b0872ca */ /* 0x002fc400000e0000 */
[----:B------:R-:W-:Y:S02]  /*1370*/  CS2R R128, SRZ ;  /* 0x0000000000807805 */ /* 0x000fe4000001ff00 */
[----:B------:R-:W-:Y:S02]  /*1380*/  CS2R R130, SRZ ;  /* 0x0000000000827805 */ /* 0x000fe4000001ff00 */
[----:B------:R-:W-:Y:S02]  /*1390*/  CS2R R132, SRZ ;  /* 0x0000000000847805 */ /* 0x000fe4000001ff00 */
[----:B------:R-:W-:Y:S02]  /*13a0*/  CS2R R134, SRZ ;  /* 0x0000000000867805 */ /* 0x000fe4000001ff00 */
[----:B------:R-:W-:Y:S02]  /*13b0*/  CS2R R136, SRZ ;  /* 0x0000000000887805 */ /* 0x000fe4000001ff00 */
[----:B------:R-:W-:-:S02]  /*13c0*/  CS2R R138, SRZ ;  /* 0x00000000008a7805 */ /* 0x000fc4000001ff00 */
[----:B------:R-:W-:Y:S01]  /*13d0*/  CS2R R140, SRZ ;  /* 0x00000000008c7805 */ /* 0x000fe2000001ff00 */
[----:B------:R-:W-:Y:S01]  /*13e0*/  IMAD.U32 R144, RZ, RZ, UR4 ;  /* 0x00000004ff907e24 */ /* 0x000fe2000f8e00ff */
[----:B--23--:R-:W-:Y:S02]  /*13f0*/  CS2R R24, SRZ ;  /* 0x0000000000187805 */ /* 0x00cfe4000001ff00 */
[----:B------:R-:W-:Y:S02]  /*1400*/  CS2R R26, SRZ ;  /* 0x00000000001a7805 */ /* 0x000fe4000001ff00 */
[----:B------:R-:W-:Y:S02]  /*1410*/  CS2R R28, SRZ ;  /* 0x00000000001c7805 */ /* 0x000fe4000001ff00 */
[----:B------:R-:W-:Y:S01]  /*1420*/  CS2R R30, SRZ ;  /* 0x00000000001e7805 */ /* 0x000fe2000001ff00 */
[----:B------:R-:W-:Y:S01]  /*1430*/  ULEA.HI UR10, UR8, UR8, URZ, 0x1 ;  /* 0x00000008080a7291 */ /* 0x000fe2000f8f083f */
[----:B------:R-:W-:-:S02]  /*1440*/  CS2R R32, SRZ ;  /* 0x0000000000207805 */ /* 0x000fc4000001ff00 */
[----:B------:R-:W-:Y:S02]  /*1450*/  CS2R R34, SRZ ;  /* 0x0000000000227805 */ /* 0x000fe4000001ff00 */
[----:B------:R-:W-:Y:S01]  /*1460*/  CS2R R36, SRZ ;  /* 0x0000000000247805 */ /* 0x000fe2000001ff00 */
[----:B------:R-:W-:Y:S01]  /*1470*/  ULOP3.LUT UR11, UR10, 0x1ffffe, URZ, 0xc0, !UPT ;  /* 0x001ffffe0a0b7892 */ /* 0x000fe2000f8ec03f */
[----:B------:R-:W-:Y:S01]  /*1480*/  CS2R R38, SRZ ;  /* 0x0000000000267805 */ /* 0x000fe2000001ff00 */
[----:B----4-:R-:W-:Y:S01]  /*1490*/  ULEA UR10, UR13, UR12, 0x18 ;  /* 0x0000000c0d0a7291 */ /* 0x010fe2000f8ec03f */
[----:B------:R-:W-:Y:S01]  /*14a0*/  CS2R R40, SRZ ;  /* 0x0000000000287805 */ /* 0x000fe2000001ff00 */
[----:B------:R-:W-:Y:S01]  /*14b0*/  UIADD3 UR11, UR8, -UR11, URZ ;  /* 0x8000000b080b7290 */ /* 0x000fe2000fffe03f */
[----:B------:R-:W-:Y:S02]  /*14c0*/  CS2R R42, SRZ ;  /* 0x00000000002a7805 */ /* 0x000fe4000001ff00 */
[----:B------:R-:W-:Y:S01]  /*14d0*/  CS2R R44, SRZ ;  /* 0x00000000002c7805 */ /* 0x000fe2000001ff00 */
[----:B------:R-:W-:Y:S01]  /*14e0*/  UMOV UR8, URZ ;  /* 0x0000003f00087c82 */ /* 0x000fe20008000000 */
[----:B------:R-:W-:Y:S01]  /*14f0*/  ULEA UR11, UR11, UR10, 0xb ;  /* 0x0000000a0b0b7291 */ /* 0x000fe2000f8e583f */
[----:B------:R-:W-:-:S02]  /*1500*/  CS2R R46, SRZ ;  /* 0x00000000002e7805 */ /* 0x000fc4000001ff00 */
[----:B------:R-:W-:Y:S02]  /*1510*/  CS2R R48, SRZ ;  /* 0x0000000000307805 */ /* 0x000fe4000001ff00 */
[----:B------:R-:W-:Y:S01]  /*1520*/  CS2R R50, SRZ ;  /* 0x0000000000327805 */ /* 0x000fe2000001ff00 */
[----:B------:R-:W-:Y:S01]  /*1530*/  UIADD3 UR11, UR11, 0x100, URZ ;  /* 0x000001000b0b7890 */ /* 0x000fe2000fffe03f */
[----:B------:R-:W-:Y:S02]  /*1540*/  CS2R R52, SRZ ;  /* 0x0000000000347805 */ /* 0x000fe4000001ff00 */
[----:B------:R-:W-:Y:S02]  /*1550*/  CS2R R54, SRZ ;  /* 0x0000000000367805 */ /* 0x000fe4000001ff00 */
[----:B------:R-:W-:Y:S01]  /*1560*/  CS2R R56, SRZ ;  /* 0x0000000000387805 */ /* 0x000fe2000001ff00 */
[----:B------:R-:W-:Y:S01]  /*1570*/  USHF.R.U32.HI UR11, URZ, 0x4, UR11 ;  /* 0x000000043f0b7899 */ /* 0x000fe2000801160b */
[----:B------:R-:W-:-:S02]  /*1580*/  CS2R R58, SRZ ;  /* 0x00000000003a7805 */ /* 0x000fc4000001ff00 */
[----:B------:R-:W-:Y:S02]  /*1590*/  CS2R R60, SRZ ;  /* 0x00000000003c7805 */ /* 0x000fe4000001ff00 */
[----:B------:R-:W-:Y:S01]  /*15a0*/  CS2R R62, SRZ ;  /* 0x00000000003e7805 */ /* 0x000fe2000001ff00 */
[----:B------:R-:W-:Y:S01]  /*15b0*/  ULOP3.LUT UR11, UR11, 0x3fff, URZ, 0xc0, !UPT ;  /* 0x00003fff0b0b7892 */ /* 0x000fe2000f8ec03f */
        /* <DEDUP_REMOVED lines=11> */
[----:B------:R-:W-:Y:S01]  /*1670*/  CS2R R86, SRZ ;  /* 0x0000000000567805 */ /* 0x000fe2000001ff00 */
[----:B------:R-:W-:Y:S06]  /*1680*/  @!P1 BRA `(.L_x_17) ;  /* 0x0000000800189947 */ /* 0x000fec0003800000 */
[----:B------:R-:W-:-:S13]  /*1690*/  ISETP.NE.AND P2, PT, R143, 0x3, PT ;  /* 0x000000038f00780c */ /* 0x000fda0003f45270 */
[----:B------:R-:W-:Y:S05]  /*16a0*/  @!P2 BRA `(.L_x_18) ;  /* 0x000000000004a947 */ /* 0x000fea0003800000 */
[----:B------:R-:W-:Y:S01]  /*16b0*/  BPT.TRAP 0x1 ;  /* 0x000000040000795c */ /* 0x000fe20000300000 */
.L_x_18:
[----:B------:R-:W-:Y:S01]  /*16c0*/  ULEA UR6, UR5, UR10, 0x3 ;  /* 0x0000000a05067291 */ /* 0x000fe2000f8e183f */
[----:B------:R-:W-:-:S05]  /*16d0*/  IMAD.U32 R11, RZ, RZ, UR4 ;  /* 0x00000004ff0b7e24 */ /* 0x000fca000f8e00ff */
[----:B------:R-:W-:-:S04]  /*16e0*/  SHF.L.U32 R11, R11, 0x1f, RZ ;  /* 0x0000001f0b0b7819 */ /* 0x000fc800000006ff */
[----:B------:R0:W1:Y:S01]  /*16f0*/  SYNCS.PHASECHK.TRANS64.TRYWAIT P1, [UR6], R11 ;  /* 0x0000000bff0075a7 */ /* 0x0000620008020146 */
[----:B------:R-:W-:Y:S05]  /*1700*/  @!P2 BRA `(.L_x_19) ;  /* 0x000000000004a947 */ /* 0x000fea0003800000 */
[----:B------:R-:W-:Y:S01]  /*1710*/  BPT.TRAP 0x1 ;  /* 0x000000040000795c */ /* 0x000fe20000300000 */
.L_x_19:
[----:B-1----:R-:W-:Y:S05]  /*1720*/  @P1 BRA `(.L_x_20) ;  /* 0x0000000000081947 */ /* 0x002fea0003800000 */
[----:B------:R-:W1:Y:S02]  /*1730*/  SYNCS.PHASECHK.TRANS64.TRYWAIT P1, [UR6], R11 ;  /* 0x0000000bff0075a7 */ /* 0x000e640008020146 */
[----:B-1----:R-:W-:Y:S05]  /*1740*/  @!P1 BRA `(.L_x_21) ;  /* 0x0000007800909947 */ /* 0x002fea0003800000 */
.L_x_20:
[----:B------:R-:W-:Y:S01]  /*1750*/  UIADD3 UR6, UR10, 0x3100, URZ ;  /* 0x000031000a067890 */ /* 0x000fe2000fffe03f */
[----:B------:R-:W-:Y:S01]  /*1760*/  WARPGROUP.ARRIVE ;  /* 0x00000000000079c5 */ /* 0x000fe20000000000 */
[----:B------:R-:W-:Y:S01]  /*1770*/  ULDC UR7, c[0x0][0x50c] ;  /* 0x0001430000077ab9 */ /* 0x000fe20000000800 */
[----:B------:R-:W-:Y:S01]  /*1780*/  ULOP3.LUT UR12, UR11, 0x10000, URZ, 0xfc, !UPT ;  /* 0x000100000b0c7892 */ /* 0x000fe2000f8efc3f */
[----:B------:R-:W-:Y:S01]  /*1790*/  CS2R R16, SRZ ;  /* 0x0000000000107805 */ /* 0x000fe2000001ff00 */
[----:B------:R-:W-:Y:S01]  /*17a0*/  UISETP.NE.AND UP0, UPT, UR7, 0x1, UPT ;  /* 0x000000010700788c */ /* 0x000fe2000bf05270 */
[----:B------:R-:W-:Y:S01]  /*17b0*/  CS2R R14, SRZ ;  /* 0x00000000000e7805 */ /* 0x000fe2000001ff00 */
[----:B------:R-:W-:Y:S01]  /*17c0*/  USHF.R.U32.HI UR6, URZ, 0x4, UR6 ;  /* 0x000000043f067899 */ /* 0x000fe20008011606 */
[----:B------:R-:W-:Y:S01]  /*17d0*/  CS2R R18, SRZ ;  /* 0x0000000000127805 */ /* 0x000fe2000001ff00 */
[----:B------:R-:W-:Y:S01]  /*17e0*/  USEL UR7, URZ, 0x1, UP0 ;  /* 0x000000013f077887 */ /* 0x000fe20008000000 */
[----:B------:R-:W-:Y:S01]  /*17f0*/  CS2R R20, SRZ ;  /* 0x0000000000147805 */ /* 0x000fe2000001ff00 */
[----:B------:R-:W-:Y:S01]  /*1800*/  ULOP3.LUT UR6, UR6, 0x3fff, URZ, 0xc0, !UPT ;  /* 0x00003fff06067892 */ /* 0x000fe2000f8ec03f */
[----:B------:R-:W-:Y:S01]  /*1810*/  CS2R R22, SRZ ;  /* 0x0000000000167805 */ /* 0x000fe2000001ff00 */
[----:B------:R-:W-:Y:S01]  /*1820*/  ULEA UR12, UR5, UR12, 0x8 ;  /* 0x0000000c050c7291 */ /* 0x000fe2000f8e403f */
[----:B------:R-:W-:Y:S01]  /*1830*/  CS2R R88, SRZ ;  /* 0x0000000000587805 */ /* 0x000fe2000001ff00 */
[----:B------:R-:W-:Y:S01]  /*1840*/  ULOP3.LUT UR6, UR6, 0x10000, URZ, 0xfc, !UPT ;  /* 0x0001000006067892 */ /* 0x000fe2000f8efc3f */
[----:B------:R-:W-:Y:S01]  /*1850*/  ISETP.NE.AND P1, PT, RZ, UR7, PT ;  /* 0x00000007ff007c0c */ /* 0x000fe2000bf25270 */
[----:B------:R-:W-:Y:S01]  /*1860*/  UMOV UR13, 0xc0000010 ;  /* 0xc0000010000d7882 */ /* 0x000fe20000000000 */
[----:B------:R-:W-:Y:S01]  /*1870*/  UMOV UR15, 0xc0000010 ;  /* 0xc0000010000f7882 */ /* 0x000fe20000000000 */
[----:B------:R-:W-:Y:S01]  /*1880*/  ULEA UR14, UR5, UR6, 0x8 ;  /* 0x00000006050e7291 */ /* 0x000fe2000f8e403f */
[----:B------:R-:W-:-:S02]  /*1890*/  CS2R R90, SRZ ;  /* 0x00000000005a7805 */ /* 0x000fc4000001ff00 */
[----:B------:R-:W-:Y:S01]  /*18a0*/  CS2R R92, SRZ ;  /* 0x00000000005c7805 */ /* 0x000fe2000001ff00 */
[----:B------:R-:W-:Y:S01]  /*18b0*/  UMOV UR6, 0x1 ;  /* 0x0000000100067882 */ /* 0x000fe20000000000 */
[----:B------:R-:W-:Y:S02]  /*18c0*/  CS2R R94, SRZ ;  /* 0x00000000005e7805 */ /* 0x000fe4000001ff00 */
[----:B------:R-:W-:Y:S02]  /*18d0*/  CS2R R96, SRZ ;  /* 0x0000000000607805 */ /* 0x000fe4000001ff00 */
[----:B------:R-:W-:Y:S02]  /*18e0*/  CS2R R98, SRZ ;  /* 0x0000000000627805 */ /* 0x000fe4000001ff00 */
[----:B------:R-:W-:Y:S02]  /*18f0*/  CS2R R100, SRZ ;  /* 0x0000000000647805 */ /* 0x000fe4000001ff00 */
[----:B------:R-:W-:Y:S01]  /*1900*/  CS2R R102, SRZ ;  /* 0x0000000000667805 */ /* 0x000fe2000001ff00 */
[----:B------:R-:W-:Y:S01]  /*1910*/  QGMMA.64x128x32.F32.E5M2.E5M2 R24, gdesc[UR12], RZ, !UPT, gsb0 ;  /* 0x01e000000c1879f3 */ /* 0x000fe2000c0038ff */
        /* <DEDUP_REMOVED lines=18> */
[----:B------:R-:W-:Y:S01]  /*1a40*/  CS2R R140, SRZ ;  /* 0x00000000008c7805 */ /* 0x000fe2000001ff00 */
[----:B------:R-:W-:Y:S06]  /*1a50*/  @!P1 BRA `(.L_x_22) ;  /* 0x0000000400089947 */ /* 0x000fec0003800000 */
[----:B------:R-:W-:Y:S02]  /*1a60*/  WARPGROUP.DEPBAR.LE gsb0, 0x0 ;  /* 0x00008000000079c5 */ /* 0x000fe40000010000 */
[----:B------:R-:W-:-:S01]  /*1a70*/  FADD R141, RZ, R24 ;  /* 0x00000018ff8d7221 */ /* 0x000fc20000000000 */
[----:B------:R-:W-:Y:S01]  /*1a80*/  FADD R140, RZ, R25 ;  /* 0x00000019ff8c7221 */ /* 0x000fe20000000000 */
        /* <DEDUP_REMOVED lines=62> */
[----:B------:R-:W-:-:S06]  /*1e70*/  UMOV UR6, URZ ;  /* 0x0000003f00067c82 */ /* 0x000fcc0008000000 */
.L_x_22:
[----:B------:R-:W-:-:S04]  /*1e80*/  UIADD3 UR16, UR5, 0x1, URZ ;  /* 0x0000000105107890 */ /* 0x000fc8000fffe03f */
[----:B------:R-:W-:-:S04]  /*1e90*/  UISETP.NE.AND UP0, UPT, UR16, 0x3, UPT ;  /* 0x000000031000788c */ /* 0x000fc8000bf05270 */
[----:B------:R-:W-:Y:S02]  /*1ea0*/  USEL UR8, URZ, 0x1, UP0 ;  /* 0x000000013f087887 */ /* 0x000fe40008000000 */
[----:B------:R-:W-:Y:S02]  /*1eb0*/  USEL UR16, UR16, URZ, UP0 ;  /* 0x0000003f10107287 */ /* 0x000fe40008000000 */
[----:B------:R-:W-:-:S06]  /*1ec0*/  ULOP3.LUT UR8, UR4, UR8, URZ, 0x3c, !UPT ;  /* 0x0000000804087292 */ /* 0x000fcc000f8e3c3f */
[----:B------:R-:W-:Y:S01]  /*1ed0*/  IMAD.U32 R144, RZ, RZ, UR8 ;  /* 0x00000008ff907e24 */ /* 0x000fe2000f8e00ff */
[----:B------:R-:W-:-:S06]  /*1ee0*/  UMOV UR8, 0x1 ;  /* 0x0000000100087882 */ /* 0x000fcc0000000000 */
.L_x_17:
[----:B------:R-:W-:-:S04]  /*1ef0*/  UISETP.LT.AND UP0, UPT, UR9, 0x1, UPT ;  /* 0x000000010900788c */ /* 0x000fc8000bf01270 */
[----:B------:R-:W-:-:S04]  /*1f00*/  USEL UR12, UR9, 0x1, UP0 ;  /* 0x00000001090c7887 */ /* 0x000fc80008000000 */
[----:B------:R-:W-:-:S04]  /*1f10*/  UIADD3 UR12, UR9, -UR12, URZ ;  /* 0x8000000c090c7290 */ /* 0x000fc8000fffe03f */
[----:B------:R-:W-:-:S06]  /*1f20*/  UISETP.GE.AND UP0, UPT, UR12, 0x1, UPT ;  /* 0x000000010c00788c */ /* 0x000fcc000bf06270 */
[----:B------:R-:W-:-:S13]  /*1f30*/  PLOP3.LUT P1, PT, PT, PT, UP0, 0x80, 0x0 ;  /* 0x000000000000781c */ /* 0x000fda0003f2f008 */
[----:B------:R-:W-:Y:S05]  /*1f40*/  @!P1 BRA `(.L_x_23) ;  /* 0x0000000400f09947 */ /* 0x000fea0003800000 */
[----:B01----:R-:W-:Y:S01]  /*1f50*/  IMAD.U32 R11, RZ, RZ, UR12 ;  /* 0x0000000cff0b7e24 */ /* 0x003fe2000f8e00ff */
[----:B------:R-:W-:Y:S01]  /*1f60*/  ULDC UR17, c[0x0][0x50c] ;  /* 0x0001430000117ab9 */ /* 0x000fe20000000800 */
[----:B------:R-:W-:-:S07]  /*1f70*/  IMAD.U32 R12, RZ, RZ, UR5 ;  /* 0x00000005ff0c7e24 */ /* 0x000fce000f8e00ff */
.L_x_31:
[----:B------:R-:W-:-:S13]  /*1f80*/  ISETP.NE.AND P2, PT, R143, 0x3, PT ;  /* 0x000000038f00780c */ /* 0x000fda0003f45270 */
[----:B0-----:R-:W-:Y:S05]  /*1f90*/  @!P2 BRA `(.L_x_24) ;  /* 0x000000000004a947 */ /* 0x001fea0003800000 */
[----:B------:R-:W-:Y:S01]  /*1fa0*/  BPT.TRAP 0x1 ;  /* 0x000000040000795c */ /* 0x000fe20000300000 */
.L_x_24:
[----:B------:R-:W0:Y:S01]  /*1fb0*/  S2UR UR12, SR_CgaCtaId ;  /* 0x00000000000c79c3 */ /* 0x000e220000008800 */
[----:B------:R-:W-:Y:S01]  /*1fc0*/  UMOV UR10, 0x400 ;  /* 0x00000400000a7882 */ /* 0x000fe20000000000 */
[----:B------:R-:W-:Y:S01]  /*1fd0*/  SHF.L.U32 R13, R144, 0x1f, RZ ;  /* 0x0000001f900d7819 */ /* 0x000fe200000006ff */
[----:B0-----:R-:W-:-:S04]  /*1fe0*/  ULEA UR10, UR12, UR10, 0x18 ;  /* 0x0000000a0c0a7291 */ /* 0x001fc8000f8ec03f */
[----:B------:R-:W-:-:S09]  /*1ff0*/  ULEA UR12, UR16, UR10, 0x3 ;  /* 0x0000000a100c7291 */ /* 0x000fd2000f8e183f */
[----:B------:R0:W1:Y:S01]  /*2000*/  SYNCS.PHASECHK.TRANS64.TRYWAIT P1, [UR12], R13 ;  /* 0x0000000dff0075a7 */ /* 0x000062000802014c */
[----:B------:R-:W-:Y:S05]  /*2010*/  @!P2 BRA `(.L_x_25) ;  /* 0x000000000004a947 */ /* 0x000fea0003800000 */
[----:B------:R-:W-:Y:S01]  /*2020*/  BPT.TRAP 0x1 ;  /* 0x000000040000795c */ /* 0x000fe20000300000 */
.L_x_25:
[----:B-1----:R-:W-:Y:S05]  /*2030*/  @P1 BRA `(.L_x_26) ;  /* 0x0000000000081947 */ /* 0x002fea0003800000 */
[----:B------:R-:W1:Y:S02]  /*2040*/  SYNCS.PHASECHK.TRANS64.TRYWAIT P1, [UR12], R13 ;  /* 0x0000000dff0075a7 */ /* 0x000e64000802014c */
[----:B-1----:R-:W-:Y:S05]  /*2050*/  @!P1 BRA `(.L_x_27) ;  /* 0x0000007000649947 */ /* 0x002fea0003800000 */
.L_x_26:
[----:B------:R-:W-:Y:S01]  /*2060*/  UIADD3 UR12, UR10, 0x3100, URZ ;  /* 0x000031000a0c7890 */ /* 0x000fe2000fffe03f */
[----:B------:R-:W-:Y:S01]  /*2070*/  WARPGROUP.ARRIVE ;  /* 0x00000000000079c5 */ /* 0x000fe20000000000 */
[----:B------:R-:W-:Y:S02]  /*2080*/  UISETP.NE.AND UP0, UPT, UR7, URZ, UPT ;  /* 0x0000003f0700728c */ /* 0x000fe4000bf05270 */
[----:B------:R-:W-:Y:S02]  /*2090*/  USHF.R.U32.HI UR12, URZ, 0x4, UR12 ;  /* 0x000000043f0c7899 */ /* 0x000fe4000801160c */
[----:B------:R-:W-:Y:S02]  /*20a0*/  USEL UR8, UR8, URZ, !UP0 ;  /* 0x0000003f08087287 */ /* 0x000fe4000c000000 */
[----:B------:R-:W-:Y:S02]  /*20b0*/  ULOP3.LUT UR7, UR12, 0x3fff, URZ, 0xc0, !UPT ;  /* 0x00003fff0c077892 */ /* 0x000fe4000f8ec03f */
[----:B------:R-:W-:-:S02]  /*20c0*/  ULOP3.LUT UR12, UR11, 0x10000, URZ, 0xfc, !UPT ;  /* 0x000100000b0c7892 */ /* 0x000fc4000f8efc3f */
[----:B------:R-:W-:Y:S02]  /*20d0*/  ULOP3.LUT UR7, UR7, 0x10000, URZ, 0xfc, !UPT ;  /* 0x0001000007077892 */ /* 0x000fe4000f8efc3f */
[----:B------:R-:W-:Y:S02]  /*20e0*/  UISETP.NE.U32.AND UP0, UPT, UR8, URZ, UPT ;  /* 0x0000003f0800728c */ /* 0x000fe4000bf05070 */
[----:B------:R-:W-:Y:S02]  /*20f0*/  ULEA UR12, UR16, UR12, 0x8 ;  /* 0x0000000c100c7291 */ /* 0x000fe4000f8e403f */
[----:B------:R-:W-:Y:S01]  /*2100*/  ULEA UR14, UR16, UR7, 0x8 ;  /* 0x00000007100e7291 */ /* 0x000fe2000f8e403f */
[----:B------:R-:W-:Y:S01]  /*2110*/  UMOV UR13, 0xc0000010 ;  /* 0xc0000010000d7882 */ /* 0x000fe20000000000 */
[----:B------:R-:W-:Y:S01]  /*2120*/  UMOV UR15, 0xc0000010 ;  /* 0xc0000010000f7882 */ /* 0x000fe20000000000 */
[----:B------:R-:W-:-:S06]  /*2130*/  UIADD3 UR6, UR6, 0x1, URZ ;  /* 0x0000000106067890 */ /* 0x000fcc000fffe03f */
[----:B------:R-:W-:Y:S01]  /*2140*/  QGMMA.64x128x32.F32.E5M2.E5M2 R24, gdesc[UR12], R24, UP0, gsb0 ;  /* 0x01e000000c1879f3 */ /* 0x000fe2000b803818 */
[----:B------:R-:W-:-:S04]  /*2150*/  UISETP.NE.AND UP0, UPT, UR6, UR17, UPT ;  /* 0x000000110600728c */ /* 0x000fc8000bf05270 */
[----:B------:R-:W-:-:S06]  /*2160*/  USEL UR7, URZ, 0x1, UP0 ;  /* 0x000000013f077887 */ /* 0x000fcc0008000000 */
[----:B------:R-:W-:Y:S01]  /*2170*/  ISETP.NE.AND P1, PT, RZ, UR7, PT ;  /* 0x00000007ff007c0c */ /* 0x000fe2000bf25270 */
[----:B------:R-:W-:-:S12]  /*2180*/  WARPGROUP.DEPBAR.LE gsb0, 0x1 ;  /* 0x00008000000079c5 */ /* 0x000fd80000010100 */
[----:B------:R-:W-:Y:S05]  /*2190*/  @!P1 BRA `(.L_x_28) ;  /* 0x0000000400089947 */ /* 0x000fea0003800000 */
[----:B------:R-:W-:Y:S02]  /*21a0*/  WARPGROUP.DEPBAR.LE gsb0, 0x0 ;  /* 0x00008000000079c5 */ /* 0x000fe40000010000 */
[----:B------:R-:W-:-:S01]  /*21b0*/  FADD R141, R24, R141 ;  /* 0x0000008d188d7221 */ /* 0x000fc20000000000 */
[----:B------:R-:W-:Y:S01]  /*21c0*/  FADD R140, R25, R140 ;  /* 0x0000008c198c7221 */ /* 0x000fe20000000000 */
        /* <DEDUP_REMOVED lines=62> */
[----:B------:R-:W-:-:S06]  /*25b0*/  UMOV UR6, URZ ;  /* 0x0000003f00067c82 */ /* 0x000fcc0008000000 */
.L_x_28:
[----:B------:R-:W-:Y:S05]  /*25c0*/  @!P2 BRA `(.L_x_29) ;  /* 0x000000000004a947 */ /* 0x000fea0003800000 */
[----:B------:R-:W-:Y:S01]  /*25d0*/  BPT.TRAP 0x1 ;  /* 0x000000040000795c */ /* 0x000fe20000300000 */
.L_x_29:
[----:B01----:R-:W-:Y:S02]  /*25e0*/  @P0 LEA R13, R12, UR10, 0x3 ;  /* 0x0000000a0c0d0c11 */ /* 0x003fe4000f8e18ff */
[----:B------:R-:W-:-:S03]  /*25f0*/  ISETP.GT.U32.AND P1, PT, R4, 0x1, PT ;  /* 0x000000010400780c */ /* 0x000fc60003f24070 */
[----:B------:R-:W-:-:S05]  /*2600*/  @P0 VIADD R142, R13, 0x18 ;  /* 0x000000180d8e0836 */ /* 0x000fca0000000000 */
[----:B------:R-:W-:-:S04]  /*2610*/  @P0 PRMT R142, R5, 0x654, R142 ;  /* 0x00000654058e0816 */ /* 0x000fc8000000008e */
[----:B------:R0:W-:Y:S01]  /*2620*/  @P0 SYNCS.ARRIVE.TRANS64.RED.A1T0 RZ, [R142+URZ], RZ ;  /* 0x000000ff8eff09a7 */ /* 0x0001e2000810043f */
[----:B------:R-:W-:Y:S05]  /*2630*/  @P1 BRA `(.L_x_30) ;  /* 0x0000000000041947 */ /* 0x000fea0003800000 */
[----:B------:R-:W-:Y:S01]  /*2640*/  BPT.TRAP 0x1 ;  /* 0x000000040000795c */ /* 0x000fe20000300000 */
.L_x_30:
[----:B------:R-:W-:Y:S01]  /*2650*/  UIADD3 UR16, UR16, 0x1, URZ ;  /* 0x0000000110107890 */ /* 0x000fe2000fffe03f */
[C---:B------:R-:W-:Y:S01]  /*2660*/  ISETP.GT.AND P2, PT, R11.reuse, 0x1, PT ;  /* 0x000000010b00780c */ /* 0x040fe20003f44270 */
[----:B------:R-:W-:Y:S02]  /*2670*/  VIADD R12, R12, 0x1 ;  /* 0x000000010c0c7836 */ /* 0x000fe40000000000 */
[----:B------:R-:W-:Y:S01]  /*2680*/  UISETP.NE.AND UP0, UPT, UR16, 0x3, UPT ;  /* 0x000000031000788c */ /* 0x000fe2000bf05270 */
[----:B------:R-:W-:Y:S02]  /*2690*/  VIADD R11, R11, 0xffffffff ;  /* 0xffffffff0b0b7836 */ /* 0x000fe40000000000 */
[C---:B------:R-:W-:Y:S01]  /*26a0*/  ISETP.NE.AND P1, PT, R12.reuse, 0x3, PT ;  /* 0x000000030c00780c */ /* 0x040fe20003f25270 */
[----:B------:R-:W-:Y:S02]  /*26b0*/  USEL UR8, URZ, 0x1, UP0 ;  /* 0x000000013f087887 */ /* 0x000fe40008000000 */
[----:B------:R-:W-:Y:S01]  /*26c0*/  USEL UR16, UR16, URZ, UP0 ;  /* 0x0000003f10107287 */ /* 0x000fe20008000000 */
[----:B------:R-:W-:-:S03]  /*26d0*/  SEL R12, R12, RZ, P1 ;  /* 0x000000ff0c0c7207 */ /* 0x000fc60000800000 */
[----:B------:R-:W-:Y:S01]  /*26e0*/  LOP3.LUT R144, R144, UR8, RZ, 0x3c, !PT ;  /* 0x0000000890907c12 */ /* 0x000fe2000f8e3cff */
[----:B------:R-:W-:Y:S01]  /*26f0*/  UMOV UR8, 0x1 ;  /* 0x0000000100087882 */ /* 0x000fe20000000000 */
[----:B------:R-:W-:Y:S06]  /*2700*/  @P2 BRA `(.L_x_31) ;  /* 0xfffffff8001c2947 */ /* 0x000fec000383ffff */
.L_x_23:
[----:B------:R-:W-:Y:S01]  /*2710*/  UISETP.NE.AND UP0, UPT, UR6, URZ, UPT ;  /* 0x0000003f0600728c */ /* 0x000fe2000bf05270 */
[----:B01----:R-:W0:Y:S03]  /*2720*/  LDC R11, c[0x0][0x28c] ;  /* 0x0000a300ff0b7b82 */ /* 0x003e260000000800 */
[----:B------:R-:W-:-:S06]  /*2730*/  USEL UR6, URZ, 0x1, !UP0 ;  /* 0x000000013f067887 */ /* 0x000fcc000c000000 */
[----:B------:R-:W-:Y:S02]  /*2740*/  ISETP.NE.AND P1, PT, RZ, UR6, PT ;  /* 0x00000006ff007c0c */ /* 0x000fe4000bf25270 */
[----:B0-----:R-:W-:-:S11]  /*2750*/  ISETP.GE.AND P2, PT, R11, 0x1, PT ;  /* 0x000000010b00780c */ /* 0x001fd60003f46270 */
[----:B------:R-:W-:Y:S05]  /*2760*/  @!P1 BRA `(.L_x_32) ;  /* 0x0000000400049947 */ /* 0x000fea0003800000 */
[----:B------:R-:W-:Y:S02]  /*2770*/  WARPGROUP.DEPBAR.LE gsb0, 0x0 ;  /* 0x00008000000079c5 */ /* 0x000fe40000010000 */
[----:B------:R-:W-:Y:S01]  /*2780*/  FADD R141, R24, R141 ;  /* 0x0000008d188d7221 */ /* 0x000fe20000000000 */
        /* <DEDUP_REMOVED lines=62> */
[----:B------:R-:W-:-:S07]  /*2b70*/  FADD R16, R16, R87 ;  /* 0x0000005710107221 */ /* 0x000fce0000000000 */
.L_x_32:
[----:B------:R-:W-:Y:S02]  /*2b80*/  WARPGROUP.DEPBAR.LE gsb0, 0x0 ;  /* 0x00008000000079c5 */ /* 0x000fe40000010000 */
[----:B------:R-:W-:Y:S05]  /*2b90*/  @!P2 BRA `(.L_x_33) ;  /* 0x000000000050a947 */ /* 0x000fea0003800000 */
[----:B------:R-:W-:-:S13]  /*2ba0*/  ISETP.NE.AND P1, PT, R143, 0x3, PT ;  /* 0x000000038f00780c */ /* 0x000fda0003f25270 */
[----:B------:R-:W-:Y:S05]  /*2bb0*/  @!P1 BRA `(.L_x_34) ;  /* 0x0000000000049947 */ /* 0x000fea0003800000 */
[----:B------:R-:W-:Y:S01]  /*2bc0*/  BPT.TRAP 0x1 ;  /* 0x000000040000795c */ /* 0x000fe20000300000 */
.L_x_34:
[----:B------:R-:W-:Y:S01]  /*2bd0*/  BSSY B0, `(.L_x_35) ;  /* 0x000000e000007945 */ /* 0x000fe20003800000 */
[----:B------:R-:W-:-:S03]  /*2be0*/  ISETP.GT.U32.AND P1, PT, R4, 0x1, PT ;  /* 0x000000010400780c */ /* 0x000fc60003f24070 */
[----:B------:R-:W-:Y:S10]  /*2bf0*/  @!P0 BRA `(.L_x_36) ;  /* 0x00000000002c8947 */ /* 0x000ff40003800000 */
[----:B------:R-:W-:-:S04]  /*2c00*/  UISETP.LT.AND UP0, UPT, UR9, 0x1, UPT ;  /* 0x000000010900788c */ /* 0x000fc8000bf01270 */
[----:B------:R-:W-:-:S04]  /*2c10*/  USEL UR8, UR9, 0x1, UP0 ;  /* 0x0000000109087887 */ /* 0x000fc80008000000 */
[----:B------:R-:W-:-:S04]  /*2c20*/  UIADD3 UR8, UR5, UR9, -UR8 ;  /* 0x0000000905087290 */ /* 0x000fc8000fffe808 */
[----:B------:R-:W-:-:S04]  /*2c30*/  UIMAD.WIDE.U32 UR6, UR8, -0x55555555, URZ ;  /* 0xaaaaaaab080678a5 */ /* 0x000fc8000f8e003f */
[----:B------:R-:W-:-:S04]  /*2c40*/  USHF.R.U32.HI UR6, URZ, 0x1, UR7 ;  /* 0x000000013f067899 */ /* 0x000fc80008011607 */
[----:B------:R-:W-:-:S04]  /*2c50*/  UIMAD UR8, UR6, -0x3, UR8 ;  /* 0xfffffffd060878a4 */ /* 0x000fc8000f8e0208 */
[----:B------:R-:W-:-:S04]  /*2c60*/  ULEA UR8, UR8, UR10, 0x3 ;  /* 0x0000000a08087291 */ /* 0x000fc8000f8e183f */
[----:B------:R-:W-:-:S06]  /*2c70*/  UIADD3 UR8, UR8, 0x18, URZ ;  /* 0x0000001808087890 */ /* 0x000fcc000fffe03f */
[----:B------:R-:W-:-:S05]  /*2c80*/  IMAD.U32 R12, RZ, RZ, UR8 ;  /* 0x00000008ff0c7e24 */ /* 0x000fca000f8e00ff */
[----:B------:R-:W-:-:S04]  /*2c90*/  PRMT R11, R5, 0x654, R12 ;  /* 0x00000654050b7816 */ /* 0x000fc8000000000c */
[----:B------:R0:W-:Y:S03]  /*2ca0*/  SYNCS.ARRIVE.TRANS64.RED.A1T0 RZ, [R11+URZ], RZ ;  /* 0x000000ff0bff79a7 */ /* 0x0001e6000810043f */
.L_x_36:
[----:B------:R-:W-:Y:S05]  /*2cb0*/  BSYNC B0 ;  /* 0x0000000000007941 */ /* 0x000fea0003800000 */
.L_x_35:
[----:B------:R-:W-:Y:S05]  /*2cc0*/  @P1 BRA `(.L_x_33) ;  /* 0x0000000000041947 */ /* 0x000fea0003800000 */
[----:B------:R-:W-:Y:S01]  /*2cd0*/  BPT.TRAP 0x1 ;  /* 0x000000040000795c */ /* 0x000fe20000300000 */
.L_x_33:
[----:B------:R-:W1:Y:S01]  /*2ce0*/  LDC R25, c[0x0][0x288] ;  /* 0x0000a200ff197b82 */ /* 0x000e620000000800 */
[----:B------:R-:W-:Y:S01]  /*2cf0*/  IMAD.SHL.U32 R31, R10, 0x80, RZ ;  /* 0x000000800a1f7824 */ /* 0x000fe200078e00ff */
[--C-:B0-----:R-:W-:Y:S01]  /*2d00*/  SHF.R.U32.HI R11, RZ, 0x2, R0.reuse ;  /* 0x00000002ff0b7819 */ /* 0x101fe20000011600 */
[----:B------:R-:W-:Y:S01]  /*2d10*/  UIADD3 UR5, UR9, UR5, URZ ;  /* 0x0000000509057290 */ /* 0x000fe2000fffe03f */
[C---:B------:R-:W-:Y:S01]  /*2d20*/  LOP3.LUT R13, R0.reuse, 0x60, RZ, 0xc0, !PT ;  /* 0x00000060000d7812 */ /* 0x040fe200078ec0ff */
[----:B------:R-:W-:Y:S01]  /*2d30*/  IMAD.SHL.U32 R33, R7, 0x80, RZ ;  /* 0x0000008007217824 */ /* 0x000fe200078e00ff */
[----:B------:R-:W-:Y:S01]  /*2d40*/  SHF.R.U32.HI R24, RZ, 0x7, R0 ;  /* 0x00000007ff187819 */ /* 0x000fe20000011600 */
[----:B------:R-:W-:Y:S01]  /*2d50*/  UISETP.GT.U32.AND UP0, UPT, UR5, 0x2, UPT ;  /* 0x000000020500788c */ /* 0x000fe2000bf04070 */
[----:B------:R-:W-:Y:S01]  /*2d60*/  LOP3.LUT R12, R11, 0x7, RZ, 0xc0, !PT ;  /* 0x000000070b0c7812 */ /* 0x000fe200078ec0ff */
[----:B------:R-:W-:Y:S01]  /*2d70*/  IMAD.SHL.U32 R28, R0, 0x2, RZ ;  /* 0x00000002001c7824 */ /* 0x000fe200078e00ff */
[----:B------:R-:W-:Y:S01]  /*2d80*/  SHF.R.U32.HI R27, RZ, 0x1, R13 ;  /* 0x00000001ff1b7819 */ /* 0x000fe2000001160d */
[----:B------:R-:W-:Y:S01]  /*2d90*/  ULDC UR12, c[0x0][0x284] ;  /* 0x0000a100000c7ab9 */ /* 0x000fe20000000800 */
[----:B------:R-:W-:Y:S01]  /*2da0*/  LOP3.LUT R11, R24, 0x1, RZ, 0xc0, !PT ;  /* 0x00000001180b7812 */ /* 0x000fe200078ec0ff */
[----:B------:R-:W-:Y:S01]  /*2db0*/  UISETP.LT.U32.AND UP0, UPT, UR9, 0x3, UP0 ;  /* 0x000000030900788c */ /* 0x000fe20008701070 */
[----:B------:R-:W-:Y:S01]  /*2dc0*/  IADD3 R26, RZ, -R27, -R12 ;  /* 0x8000001bff1a7210 */ /* 0x000fe20007ffe80c */
[----:B------:R-:W-:Y:S01]  /*2dd0*/  UISETP.GE.U32.AND UP1, UPT, UR9, 0x3, UPT ;  /* 0x000000030900788c */ /* 0x000fe2000bf26070 */
[----:B------:R-:W-:Y:S01]  /*2de0*/  SHF.R.S32.HI R32, RZ, 0x1f, R6 ;  /* 0x0000001fff207819 */ /* 0x000fe20000011406 */
[----:B------:R-:W-:Y:S01]  /*2df0*/  IMAD.SHL.U32 R13, R11, 0x40, RZ ;  /* 0x000000400b0d7824 */ /* 0x000fe200078e00ff */
[----:B------:R-:W-:Y:S01]  /*2e00*/  LOP3.LUT R28, R31, 0x6, R28, 0xf8, !PT ;  /* 0x000000061f1c7812 */ /* 0x000fe200078ef81c */
[----:B------:R-:W-:Y:S01]  /*2e10*/  ULDC.64 UR10, c[0x0][0x5d0] ;  /* 0x00017400000a7ab9 */ /* 0x000fe20000000a00 */
[----:B------:R-:W-:Y:S01]  /*2e20*/  LOP3.LUT R24, R0, 0x3, RZ, 0xc0, !PT ;  /* 0x0000000300187812 */ /* 0x000fe200078ec0ff */
[----:B------:R-:W-:Y:S01]  /*2e30*/  UIMAD.WIDE.U32 UR6, UR5, -0x55555555, URZ ;  /* 0xaaaaaaab050678a5 */ /* 0x000fe2000f8e003f */
[----:B------:R-:W-:Y:S01]  /*2e40*/  IMAD R26, R11, -0x40, R26 ;  /* 0xffffffc00b1a7824 */ /* 0x000fe200078e021a */
[----:B------:R-:W-:Y:S01]  /*2e50*/  USEL UR8, URZ, 0x1, !UP0 ;  /* 0x000000013f087887 */ /* 0x000fe2000c000000 */
[----:B-1----:R-:W-:Y:S01]  /*2e60*/  ISETP.GE.AND P1, PT, R31, R25, PT ;  /* 0x000000191f00720c */ /* 0x002fe20003f26270 */
[----:B------:R-:W-:Y:S01]  /*2e70*/  IMAD R11, R32, UR10, RZ ;  /* 0x0000000a200b7c24 */ /* 0x000fe2000f8e02ff */
[----:B------:R-:W-:Y:S01]  /*2e80*/  SHF.R.S32.HI R29, RZ, 0x1f, R28 ;  /* 0x0000001fff1d7819 */ /* 0x000fe2000001141c */
[----:B------:R-:W-:Y:S01]  /*2e90*/  USHF.R.U32.HI UR6, URZ, 0x1, UR7 ;  /* 0x000000013f067899 */ /* 0x000fe20008011607 */
[----:B------:R-:W-:Y:S01]  /*2ea0*/  ISETP.GE.OR P1, PT, R33, UR12, P1 ;  /* 0x0000000c21007c0c */ /* 0x000fe20008f26670 */
[----:B------:R-:W-:Y:S01]  /*2eb0*/  ULOP3.LUT UR4, UR4, UR8, URZ, 0x3c, !UPT ;  /* 0x0000000804047292 */ /* 0x000fe2000f8e3c3f */
[----:B------:R-:W-:Y:S01]  /*2ec0*/  LOP3.LUT R13, R13, 0x40, R12, 0xe2, !PT ;  /* 0x000000400d0d7812 */ /* 0x000fe200078ee20c */
[----:B------:R-:W-:Y:S01]  /*2ed0*/  IMAD R12, R24, -0x2, R25 ;  /* 0xfffffffe180c7824 */ /* 0x000fe200078e0219 */
[----:B------:R-:W-:Y:S01]  /*2ee0*/  UIMAD UR5, UR6, -0x3, UR5 ;  /* 0xfffffffd060578a4 */ /* 0x000fe2000f8e0205 */
[----:B------:R-:W-:Y:S01]  /*2ef0*/  IMAD.WIDE R24, R7, 0x80, RZ ;  /* 0x0000008007187825 */ /* 0x000fe200078e02ff */
[----:B------:R-:W-:Y:S01]  /*2f00*/  @UP1 ULOP3.LUT UR4, UR4, 0x1, UR6, 0x78, !UPT ;  /* 0x0000000104041892 */ /* 0x000fe2000f8e7806 */
[----:B------:R-:W-:-:S02]  /*2f10*/  IADD3 R33, -R33, UR12, R26 ;  /* 0x0000000c21217c10 */ /* 0x000fc4000fffe11a */
[----:B------:R-:W-:Y:S01]  /*2f20*/  IMAD R7, R6, UR11, R11 ;  /* 0x0000000b06077c24 */ /* 0x000fe2000f8e020b */
[----:B------:R-:W-:Y:S01]  /*2f30*/  LOP3.LUT R35, R24, R13, R27, 0xfe, !PT ;  /* 0x0000000d18237212 */ /* 0x000fe200078efe1b */
[----:B------:R-:W-:-:S04]  /*2f40*/  IMAD.WIDE.U32 R10, R6, UR10, R28 ;  /* 0x0000000a060a7c25 */ /* 0x000fc8000f8e001c */
[----:B------:R-:W-:Y:S02]  /*2f50*/  IMAD.IADD R11, R11, 0x1, R7 ;  /* 0x000000010b0b7824 */ /* 0x000fe400078e0207 */
[----:B------:R-:W-:Y:S02]  /*2f60*/  IMAD.IADD R27, R12, 0x1, -R31 ;  /* 0x000000010c1b7824 */ /* 0x000fe400078e0a1f */
[----:B------:R-:W-:Y:S01]  /*2f70*/  IMAD.MOV.U32 R26, RZ, RZ, -0x1 ;  /* 0xffffffffff1a7424 */ /* 0x000fe200078e00ff */
[----:B------:R-:W-:Y:S06]  /*2f80*/  @P1 BRA `(.L_x_37) ;  /* 0x0000004400a41947 */ /* 0x000fec0003800000 */
[----:B------:R-:W0:Y:S01]  /*2f90*/  LDC.64 R30, c[0x0][0x5c8] ;  /* 0x00017200ff1e7b82 */ /* 0x000e220000000a00 */
[----:B------:R-:W-:Y:S01]  /*2fa0*/  ULDC.64 UR6, c[0x0][0x5c0] ;  /* 0x0001700000067ab9 */ /* 0x000fe20000000a00 */
[----:B------:R-:W-:Y:S01]  /*2fb0*/  BSSY B0, `(.L_x_37) ;  /* 0x0000466000007945 */ /* 0x000fe20003800000 */
[-C--:B0-----:R-:W-:Y:S02]  /*2fc0*/  IMAD R12, R25, R30.reuse, RZ ;  /* 0x0000001e190c7224 */ /* 0x081fe400078e02ff */
[----:B------:R-:W-:-:S04]  /*2fd0*/  IMAD.WIDE.U32 R10, R35, R30, R10 ;  /* 0x0000001e230a7225 */ /* 0x000fc800078e000a */
[----:B------:R-:W-:Y:S01]  /*2fe0*/  IMAD R13, R35, R31, R12 ;  /* 0x0000001f230d7224 */ /* 0x000fe200078e020c */
[----:B------:R-:W-:Y:S02]  /*2ff0*/  LEA R7, P1, R30, R10, 0x3 ;  /* 0x0000000a1e077211 */ /* 0x000fe400078218ff */
[----:B------:R-:W-:Y:S01]  /*3000*/  IADD3 R12, P2, R10, UR6, RZ ;  /* 0x000000060a0c7c10 */ /* 0x000fe2000ff5e0ff */
[----:B------:R-:W-:Y:S01]  /*3010*/  IMAD.IADD R13, R11, 0x1, R13 ;  /* 0x000000010b0d7824 */ /* 0x000fe200078e020d */
[----:B------:R-:W-:-:S04]  /*3020*/  IADD3 R10, P4, R7, UR6, RZ ;  /* 0x00000006070a7c10 */ /* 0x000fc8000ff9e0ff */
[----:B------:R-:W-:Y:S02]  /*3030*/  LEA.HI.X R7, R30, R13, R31, 0x3, P1 ;  /* 0x0000000d1e077211 */ /* 0x000fe400008f1c1f */
[----:B---3-5:R-:W-:Y:S02]  /*3040*/  FSETP.NEU.AND P1, PT, R9, RZ, PT ;  /* 0x000000ff0900720b */ /* 0x028fe40003f2d000 */
[----:B------:R-:W-:Y:S02]  /*3050*/  IADD3.X R13, R13, UR7, RZ, P2, !PT ;  /* 0x000000070d0d7c10 */ /* 0x000fe400097fe4ff */
[----:B------:R-:W-:-:S09]  /*3060*/  IADD3.X R11, R7, UR7, RZ, P4, !PT ;  /* 0x00000007070b7c10 */ /* 0x000fd2000a7fe4ff */
[----:B------:R-:W-:Y:S05]  /*3070*/  @!P1 BRA `(.L_x_38) ;  /* 0x00000034005c9947 */ /* 0x000fea0003800000 */
[----:B------:R-:W-:Y:S01]  /*3080*/  ULDC.64 UR6, c[0x0][0x5b8] ;  /* 0x00016e0000067ab9 */ /* 0x000fe20000000a00 */
[----:B------:R-:W-:Y:S01]  /*3090*/  ISETP.GE.AND P1, PT, R33, 0x1, PT ;  /* 0x000000012100780c */ /* 0x000fe20003f26270 */
[----:B------:R-:W-:Y:S01]  /*30a0*/  IMAD R7, R32, UR6, RZ ;  /* 0x0000000620077c24 */ /* 0x000fe2000f8e02ff */
[----:B------:R-:W-:Y:S01]  /*30b0*/  ULDC.64 UR10, c[0x0][0x5a8] ;  /* 0x00016a00000a7ab9 */ /* 0x000fe20000000a00 */
[C---:B------:R-:W-:Y:S01]  /*30c0*/  IMAD.WIDE.U32 R28, R6.reuse, UR6, R28 ;  /* 0x00000006061c7c25 */ /* 0x040fe2000f8e001c */
[----:B------:R-:W-:Y:S01]  /*30d0*/  ISETP.LT.OR P5, PT, R27, 0x1, !P1 ;  /* 0x000000011b00780c */ /* 0x000fe20004fa1670 */
[----:B------:R-:W-:Y:S02]  /*30e0*/  BSSY B1, `(.L_x_39) ;  /* 0x000000c000017945 */ /* 0x000fe40003800000 */
[----:B------:R-:W-:Y:S01]  /*30f0*/  IMAD R7, R6, UR7, R7 ;  /* 0x0000000706077c24 */ /* 0x000fe2000f8e0207 */
[----:B------:R-:W-:Y:S02]  /*3100*/  ULDC.64 UR6, c[0x0][0x5b0] ;  /* 0x00016c0000067ab9 */ /* 0x000fe40000000a00 */
[----:B------:R-:W-:-:S02]  /*3110*/  IMAD R30, R25, UR6, RZ ;  /* 0x00000006191e7c24 */ /* 0x000fc4000f8e02ff */
[----:B------:R-:W-:Y:S02]  /*3120*/  IMAD.IADD R29, R29, 0x1, R7 ;  /* 0x000000011d1d7824 */ /* 0x000fe400078e0207 */
[C-C-:B------:R-:W-:Y:S01]  /*3130*/  IMAD R31, R35.reuse, UR7, R30.reuse ;  /* 0x00000007231f7c24 */ /* 0x140fe2000f8e021e */
[----:B------:R-:W-:Y:S01]  /*3140*/  PRMT R30, RZ, 0x7610, R30 ;  /* 0x00007610ff1e7816 */ /* 0x000fe2000000001e */
[----:B------:R-:W-:-:S03]  /*3150*/  IMAD.WIDE.U32 R6, R35, UR6, R28 ;  /* 0x0000000623067c25 */ /* 0x000fc6000f8e001c */
[----:B------:R-:W-:-:S04]  /*3160*/  IADD3 R6, P2, R6, UR10, RZ ;  /* 0x0000000a06067c10 */ /* 0x000fc8000ff5e0ff */
[----:B------:R-:W-:Y:S01]  /*3170*/  IADD3.X R7, R7, UR11, R31, P2, !PT ;  /* 0x0000000b07077c10 */ /* 0x000fe200097fe41f */
[----:B------:R-:W-:Y:S08]  /*3180*/  @P5 BRA `(.L_x_40) ;  /* 0x0000000000045947 */ /* 0x000ff00003800000 */
[----:B------:R0:W5:Y:S02]  /*3190*/  LDG.E.U8 R30, desc[UR18][R6.64] ;  /* 0x00000012061e7981 */ /* 0x000164000c1e1100 */
.L_x_40:
[----:B------:R-:W-:Y:S05]  /*31a0*/  BSYNC B1 ;  /* 0x0000000000017941 */ /* 0x000fea0003800000 */
.L_x_39:
[----:B-----5:R-:W-:Y:S01]  /*31b0*/  LOP3.LUT R30, R30, 0xff, RZ, 0xc0, !PT ;  /* 0x000000ff1e1e7812 */ /* 0x020fe200078ec0ff */
[----:B------:R-:W-:Y:S01]  /*31c0*/  BSSY B1, `(.L_x_41) ;  /* 0x000000b000017945 */ /* 0x000fe20003800000 */
[----:B------:R-:W-:Y:S02]  /*31d0*/  ISETP.LT.OR P4, PT, R27, 0x2, !P1 ;  /* 0x000000021b00780c */ /* 0x000fe40004f81670 */
[----:B------:R-:W-:-:S05]  /*31e0*/  F2FP.F16.E5M2.UNPACK_B R30, R30 ;  /* 0x0000001eff1e723e */ /* 0x000fca00020004ff */
[----:B------:R-:W-:-:S05]  /*31f0*/  HADD2.F32 R30, -RZ, R30.H0_H0 ;  /* 0x2000001eff1e7230 */ /* 0x000fca0000004100 */
[----:B------:R-:W-:-:S04]  /*3200*/  FMUL R30, R30, R9 ;  /* 0x000000091e1e7220 */ /* 0x000fc80000400000 */
[----:B--2---:R-:W-:-:S05]  /*3210*/  FFMA R30, R141, R8, R30 ;  /* 0x000000088d1e7223 */ /* 0x004fca000000001e */
[----:B------:R-:W-:Y:S02]  /*3220*/  F2FP.SATFINITE.E5M2.F32.PACK_AB_MERGE_C R31, RZ, R30, RZ ;  /* 0x0000001eff1f723e */ /* 0x000fe400048060ff */
[----:B------:R-:W-:-:S03]  /*3230*/  PRMT R30, RZ, 0x7610, R30 ;  /* 0x00007610ff1e7816 */ /* 0x000fc6000000001e */
[----:B------:R1:W-:Y:S01]  /*3240*/  @!P5 STG.E.U8 desc[UR18][R12.64], R31 ;  /* 0x0000001f0c00d986 */ /* 0x0003e2000c101112 */
[----:B------:R-:W-:Y:S05]  /*3250*/  @P4 BRA `(.L_x_42) ;  /* 0x0000000000044947 */ /* 0x000fea0003800000 */
[----:B------:R2:W5:Y:S02]  /*3260*/  LDG.E.U8 R30, desc[UR18][R6.64+0x1] ;  /* 0x00000112061e7981 */ /* 0x000564000c1e1100 */
.L_x_42:
[----:B------:R-:W-:Y:S05]  /*3270*/  BSYNC B1 ;  /* 0x0000000000017941 */ /* 0x000fea0003800000 */
.L_x_41:
[----:B-----5:R-:W-:Y:S01]  /*3280*/  LOP3.LUT R30, R30, 0xff, RZ, 0xc0, !PT ;  /* 0x000000ff1e1e7812 */ /* 0x020fe200078ec0ff */
[----:B------:R-:W-:Y:S01]  /*3290*/  BSSY B1, `(.L_x_43) ;  /* 0x0000013000017945 */ /* 0x000fe20003800000 */
[----:B-1----:R-:W-:Y:S02]  /*32a0*/  IADD3 R31, P2, R35, 0x8, RZ ;  /* 0x00000008231f7810 */ /* 0x002fe40007f5e0ff */
[----:B------:R-:W-:-:S03]  /*32b0*/  F2FP.F16.E5M2.UNPACK_B R30, R30 ;  /* 0x0000001eff1e723e */ /* 0x000fc600020004ff */
[----:B------:R-:W-:Y:S01]  /*32c0*/  IMAD.X R24, RZ, RZ, R25, P2 ;  /* 0x000000ffff187224 */ /* 0x000fe200010e0619 */
[----:B------:R-:W-:Y:S01]  /*32d0*/  ISETP.GE.AND P2, PT, R33, 0x9, PT ;  /* 0x000000092100780c */ /* 0x000fe20003f46270 */
[----:B------:R-:W-:Y:S02]  /*32e0*/  HADD2.F32 R30, -RZ, R30.H0_H0 ;  /* 0x2000001eff1e7230 */ /* 0x000fe40000004100 */
[----:B------:R-:W-:Y:S01]  /*32f0*/  IMAD R24, R24, UR6, RZ ;  /* 0x0000000618187c24 */ /* 0x000fe2000f8e02ff */
[----:B------:R-:W-:Y:S01]  /*3300*/  ISETP.LT.OR P5, PT, R27, 0x1, !P2 ;  /* 0x000000011b00780c */ /* 0x000fe200057a1670 */
[----:B------:R-:W-:-:S04]  /*3310*/  IMAD.WIDE.U32 R28, R31, UR6, R28 ;  /* 0x000000061f1c7c25 */ /* 0x000fc8000f8e001c */
[----:B------:R-:W-:Y:S01]  /*3320*/  FMUL R25, R30, R9 ;  /* 0x000000091e197220 */ /* 0x000fe20000400000 */
[----:B------:R-:W-:-:S03]  /*3330*/  IMAD R31, R31, UR7, R24 ;  /* 0x000000071f1f7c24 */ /* 0x000fc6000f8e0218 */
[----:B------:R-:W-:Y:S01]  /*3340*/  FFMA R25, R140, R8, R25 ;  /* 0x000000088c197223 */ /* 0x000fe20000000019 */
[----:B------:R-:W-:Y:S02]  /*3350*/  IADD3 R24, P6, R28, UR10, RZ ;  /* 0x0000000a1c187c10 */ /* 0x000fe4000ffde0ff */
[----:B------:R-:W-:Y:S02]  /*3360*/  PRMT R28, RZ, 0x7610, R28 ;  /* 0x00007610ff1c7816 */ /* 0x000fe4000000001c */
[----:B------:R-:W-:Y:S02]  /*3370*/  F2FP.SATFINITE.E5M2.F32.PACK_AB_MERGE_C R33, RZ, R25, RZ ;  /* 0x00000019ff21723e */ /* 0x000fe400048060ff */
[----:B------:R-:W-:-:S03]  /*3380*/  IADD3.X R25, R29, UR11, R31, P6, !PT ;  /* 0x0000000b1d197c10 */ /* 0x000fc6000b7fe41f */
[----:B------:R1:W-:Y:S01]  /*3390*/  @!P4 STG.E.U8 desc[UR18][R12.64+0x1], R33 ;  /* 0x000001210c00c986 */ /* 0x0003e2000c101112 */
[----:B------:R-:W-:Y:S05]  /*33a0*/  @P5 BRA `(.L_x_44) ;  /* 0x0000000000045947 */ /* 0x000fea0003800000 */
[----:B------:R3:W5:Y:S02]  /*33b0*/  LDG.E.U8 R28, desc[UR18][R24.64] ;  /* 0x00000012181c7981 */ /* 0x000764000c1e1100 */
.L_x_44:
[----:B------:R-:W-:Y:S05]  /*33c0*/  BSYNC B1 ;  /* 0x0000000000017941 */ /* 0x000fea0003800000 */
.L_x_43:
[----:B-----5:R-:W-:Y:S01]  /*33d0*/  LOP3.LUT R28, R28, 0xff, RZ, 0xc0, !PT ;  /* 0x000000ff1c1c7812 */ /* 0x020fe200078ec0ff */
[----:B------:R-:W-:Y:S01]  /*33e0*/  BSSY B1, `(.L_x_45) ;  /* 0x000000b000017945 */ /* 0x000fe20003800000 */
[----:B------:R-:W-:Y:S02]  /*33f0*/  ISETP.LT.OR P4, PT, R27, 0x2, !P2 ;  /* 0x000000021b00780c */ /* 0x000fe40005781670 */
[----:B------:R-:W-:-:S05]  /*3400*/  F2FP.F16.E5M2.UNPACK_B R28, R28 ;  /* 0x0000001cff1c723e */ /* 0x000fca00020004ff */
[----:B------:R-:W-:-:S05]  /*3410*/  HADD2.F32 R28, -RZ, R28.H0_H0 ;  /* 0x2000001cff1c7230 */ /* 0x000fca0000004100 */
[----:B------:R-:W-:-:S04]  /*3420*/  FMUL R28, R28, R9 ;  /* 0x000000091c1c7220 */ /* 0x000fc80000400000 */
[----:B------:R-:W-:-:S05]  /*3430*/  FFMA R28, R139, R8, R28 ;  /* 0x000000088b1c7223 */ /* 0x000fca000000001c */
[----:B------:R-:W-:Y:S02]  /*3440*/  F2FP.SATFINITE.E5M2.F32.PACK_AB_MERGE_C R29, RZ, R28, RZ ;  /* 0x0000001cff1d723e */ /* 0x000fe400048060ff */
[----:B------:R-:W-:-:S03]  /*3450*/  PRMT R28, RZ, 0x7610, R28 ;  /* 0x00007610ff1c7816 */ /* 0x000fc6000000001c */
[----:B------:R4:W-:Y:S01]  /*3460*/  @!P5 STG.E.U8 desc[UR18][R10.64], R29 ;  /* 0x0000001d0a00d986 */ /* 0x0009e2000c101112 */
[----:B------:R-:W-:Y:S05]  /*3470*/  @P4 BRA `(.L_x_46) ;  /* 0x0000000000044947 */ /* 0x000fea0003800000 */
[----:B------:R0:W5:Y:S02]  /*3480*/  LDG.E.U8 R28, desc[UR18][R24.64+0x1] ;  /* 0x00000112181c7981 */ /* 0x000164000c1e1100 */
.L_x_46:
[----:B------:R-:W-:Y:S05]  /*3490*/  BSYNC B1 ;  /* 0x0000000000017941 */ /* 0x000fea0003800000 */
.L_x_45:
[----:B-----5:R-:W-:Y:S01]  /*34a0*/  LOP3.LUT R28, R28, 0xff, RZ, 0xc0, !PT ;  /* 0x000000ff1c1c7812 */ /* 0x020fe200078ec0ff */
[----:B------:R-:W-:Y:S01]  /*34b0*/  BSSY B1, `(.L_x_47) ;  /* 0x000000b000017945 */ /* 0x000fe20003800000 */
[----:B------:R-:W-:Y:S02]  /*34c0*/  ISETP.LT.OR P5, PT, R27, 0x9, !P1 ;  /* 0x000000091b00780c */ /* 0x000fe40004fa1670 */
[----:B------:R-:W-:-:S05]  /*34d0*/  F2FP.F16.E5M2.UNPACK_B R28, R28 ;  /* 0x0000001cff1c723e */ /* 0x000fca00020004ff */
[----:B------:R-:W-:-:S05]  /*34e0*/  HADD2.F32 R28, -RZ, R28.H0_H0 ;  /* 0x2000001cff1c7230 */ /* 0x000fca0000004100 */
[----:B----4-:R-:W-:Y:S01]  /*34f0*/  FMUL R29, R28, R9 ;  /* 0x000000091c1d7220 */ /* 0x010fe20000400000 */
[----:B------:R-:W-:-:S03]  /*3500*/  PRMT R28, RZ, 0x7610, R28 ;  /* 0x00007610ff1c7816 */ /* 0x000fc6000000001c */
[----:B------:R-:W-:-:S05]  /*3510*/  FFMA R29, R138, R8, R29 ;  /* 0x000000088a1d7223 */ /* 0x000fca000000001d */
[----:B------:R-:W-:-:S05]  /*3520*/  F2FP.SATFINITE.E5M2.F32.PACK_AB_MERGE_C R29, RZ, R29, RZ ;  /* 0x0000001dff1d723e */ /* 0x000fca00048060ff */
[----:B------:R4:W-:Y:S01]  /*3530*/  @!P4 STG.E.U8 desc[UR18][R10.64+0x1], R29 ;  /* 0x0000011d0a00c986 */ /* 0x0009e2000c101112 */
[----:B------:R-:W-:Y:S05]  /*3540*/  @P5 BRA `(.L_x_48) ;  /* 0x0000000000045947 */ /* 0x000fea0003800000 */
[----:B------:R0:W5:Y:S02]  /*3550*/  LDG.E.U8 R28, desc[UR18][R6.64+0x8] ;  /* 0x00000812061c7981 */ /* 0x000164000c1e1100 */
.L_x_48:
[----:B------:R-:W-:Y:S05]  /*3560*/  BSYNC B1 ;  /* 0x0000000000017941 */ /* 0x000fea0003800000 */
.L_x_47:
[----:B-----5:R-:W-:Y:S01]  /*3570*/  LOP3.LUT R28, R28, 0xff, RZ, 0xc0, !PT ;  /* 0x000000ff1c1c7812 */ /* 0x020fe200078ec0ff */
[----:B------:R-:W-:Y:S01]  /*3580*/  BSSY B1, `(.L_x_49) ;  /* 0x000000b000017945 */ /* 0x000fe20003800000 */
[----:B------:R-:W-:Y:S02]  /*3590*/  ISETP.LT.OR P4, PT, R27, 0xa, !P1 ;  /* 0x0000000a1b00780c */ /* 0x000fe40004f81670 */
[----:B------:R-:W-:-:S05]  /*35a0*/  F2FP.F16.E5M2.UNPACK_B R28, R28 ;  /* 0x0000001cff1c723e */ /* 0x000fca00020004ff */
[----:B------:R-:W-:-:S05]  /*35b0*/  HADD2.F32 R28, -RZ, R28.H0_H0 ;  /* 0x2000001cff1c7230 */ /* 0x000fca0000004100 */
[----:B------:R-:W-:-:S04]  /*35c0*/  FMUL R28, R28, R9 ;  /* 0x000000091c1c7220 */ /* 0x000fc80000400000 */
[----:B------:R-:W-:-:S05]  /*35d0*/  FFMA R28, R137, R8, R28 ;  /* 0x00000008891c7223 */ /* 0x000fca000000001c */
[----:B----4-:R-:W-:Y:S02]  /*35e0*/  F2FP.SATFINITE.E5M2.F32.PACK_AB_MERGE_C R29, RZ, R28, RZ ;  /* 0x0000001cff1d723e */ /* 0x010fe400048060ff */
[----:B------:R-:W-:-:S03]  /*35f0*/  PRMT R28, RZ, 0x7610, R28 ;  /* 0x00007610ff1c7816 */ /* 0x000fc6000000001c */
[----:B------:R4:W-:Y:S01]  /*3600*/  @!P5 STG.E.U8 desc[UR18][R12.64+0x8], R29 ;  /* 0x0000081d0c00d986 */ /* 0x0009e2000c101112 */
[----:B------:R-:W-:Y:S05]  /*3610*/  @P4 BRA `(.L_x_50) ;  /* 0x0000000000044947 */ /* 0x000fea0003800000 */
[----:B------:R0:W5:Y:S02]  /*3620*/  LDG.E.U8 R28, desc[UR18][R6.64+0x9] ;  /* 0x00000912061c7981 */ /* 0x000164000c1e1100 */
.L_x_50:
[----:B------:R-:W-:Y:S05]  /*3630*/  BSYNC B1 ;  /* 0x0000000000017941 */ /* 0x000fea0003800000 */
.L_x_49:
        /* <DEDUP_REMOVED lines=12> */
.L_x_52:
[----:B------:R-:W-:Y:S05]  /*3700*/  BSYNC B1 ;  /* 0x0000000000017941 */ /* 0x000fea0003800000 */
.L_x_51:
        /* <DEDUP_REMOVED lines=12> */
.L_x_54:
[----:B------:R-:W-:Y:S05]  /*37d0*/  BSYNC B1 ;  /* 0x0000000000017941 */ /* 0x000fea0003800000 */
.L_x_53:
        /* <DEDUP_REMOVED lines=12> */
.L_x_56:
[----:B------:R-:W-:Y:S05]  /*38a0*/  BSYNC B1 ;  /* 0x0000000000017941 */ /* 0x000fea0003800000 */
.L_x_55:
        /* <DEDUP_REMOVED lines=12> */
.L_x_58:
[----:B------:R-:W-:Y:S05]  /*3970*/  BSYNC B1 ;  /* 0x0000000000017941 */ /* 0x000fea0003800000 */
.L_x_57:
        /* <DEDUP_REMOVED lines=12> */
.L_x_60:
[----:B------:R-:W-:Y:S05]  /*3a40*/  BSYNC B1 ;  /* 0x0000000000017941 */ /* 0x000fea0003800000 */
.L_x_59:
        /* <DEDUP_REMOVED lines=12> */
.L_x_62:
[----:B------:R-:W-:Y:S05]  /*3b10*/  BSYNC B1 ;  /* 0x0000000000017941 */ /* 0x000fea0003800000 */
.L_x_61:
        /* <DEDUP_REMOVED lines=12> */
.L_x_64:
[----:B------:R-:W-:Y:S05]  /*3be0*/  BSYNC B1 ;  /* 0x0000000000017941 */ /* 0x000fea0003800000 */
.L_x_63:
        /* <DEDUP_REMOVED lines=12> */
.L_x_66:
[----:B------:R-:W-:Y:S05]  /*3cb0*/  BSYNC B1 ;  /* 0x0000000000017941 */ /* 0x000fea0003800000 */
.L_x_65:
        /* <DEDUP_REMOVED lines=12> */
.L_x_68:
[----:B------:R-:W-:Y:S05]  /*3d80*/  BSYNC B1 ;  /* 0x0000000000017941 */ /* 0x000fea0003800000 */
.L_x_67:
        /* <DEDUP_REMOVED lines=12> */
.L_x_70:
[----:B------:R-:W-:Y:S05]  /*3e50*/  BSYNC B1 ;  /* 0x0000000000017941 */ /* 0x000fea0003800000 */
.L_x_69:
        /* <DEDUP_REMOVED lines=12> */
.L_x_72:
[----:B------:R-:W-:Y:S05]  /*3f20*/  BSYNC B1 ;  /* 0x0000000000017941 */ /* 0x000fea0003800000 */
.L_x_71:
        /* <DEDUP_REMOVED lines=12> */
.L_x_74:
[----:B------:R-:W-:Y:S05]  /*3ff0*/  BSYNC B1 ;  /* 0x0000000000017941 */ /* 0x000fea0003800000 */
.L_x_73:
        /* <DEDUP_REMOVED lines=12> */
.L_x_76:
[----:B------:R-:W-:Y:S05]  /*40c0*/  BSYNC B1 ;  /* 0x0000000000017941 */ /* 0x000fea0003800000 */
.L_x_75:
        /* <DEDUP_REMOVED lines=12> */
.L_x_78:
[----:B------:R-:W-:Y:S05]  /*4190*/  BSYNC B1 ;  /* 0x0000000000017941 */ /* 0x000fea0003800000 */
.L_x_77:
        /* <DEDUP_REMOVED lines=12> */
.L_x_80:
[----:B------:R-:W-:Y:S05]  /*4260*/  BSYNC B1 ;  /* 0x0000000000017941 */ /* 0x000fea0003800000 */
.L_x_79:
        /* <DEDUP_REMOVED lines=12> */
.L_x_82:
[----:B------:R-:W-:Y:S05]  /*4330*/  BSYNC B1 ;  /* 0x0000000000017941 */ /* 0x000fea0003800000 */
.L_x_81:
        /* <DEDUP_REMOVED lines=12> */
.L_x_84:
[----:B------:R-:W-:Y:S05]  /*4400*/  BSYNC B1 ;  /* 0x0000000000017941 */ /* 0x000fea0003800000 */
.L_x_83:
        /* <DEDUP_REMOVED lines=12> */
.L_x_86:
[----:B------:R-:W-:Y:S05]  /*44d0*/  BSYNC B1 ;  /* 0x0000000000017941 */ /* 0x000fea0003800000 */
.L_x_85:
        /* <DEDUP_REMOVED lines=12> */
.L_x_88:
[----:B------:R-:W-:Y:S05]  /*45a0*/  BSYNC B1 ;  /* 0x0000000000017941 */ /* 0x000fea0003800000 */
.L_x_87:
        /* <DEDUP_REMOVED lines=12> */
.L_x_90:
[----:B------:R-:W-:Y:S05]  /*4670*/  BSYNC B1 ;  /* 0x0000000000017941 */ /* 0x000fea0003800000 */
.L_x_89:
        /* <DEDUP_REMOVED lines=12> */
.L_x_92:
[----:B------:R-:W-:Y:S05]  /*4740*/  BSYNC B1 ;  /* 0x0000000000017941 */ /* 0x000fea0003800000 */
.L_x_91:
        /* <DEDUP_REMOVED lines=12> */
.L_x_94:
[----:B------:R-:W-:Y:S05]  /*4810*/  BSYNC B1 ;  /* 0x0000000000017941 */ /* 0x000fea0003800000 */
.L_x_93:
        /* <DEDUP_REMOVED lines=12> */
.L_x_96:
[----:B------:R-:W-:Y:S05]  /*48e0*/  BSYNC B1 ;  /* 0x0000000000017941 */ /* 0x000fea0003800000 */
.L_x_95:
        /* <DEDUP_REMOVED lines=12> */
.L_x_98:
[----:B------:R-:W-:Y:S05]  /*49b0*/  BSYNC B1 ;  /* 0x0000000000017941 */ /* 0x000fea0003800000 */
.L_x_97:
        /* <DEDUP_REMOVED lines=12> */
.L_x_100:
[----:B------:R-:W-:Y:S05]  /*4a80*/  BSYNC B1 ;  /* 0x0000000000017941 */ /* 0x000fea0003800000 */
.L_x_99:
        /* <DEDUP_REMOVED lines=12> */
.L_x_102:
[----:B------:R-:W-:Y:S05]  /*4b50*/  BSYNC B1 ;  /* 0x0000000000017941 */ /* 0x000fea0003800000 */
.L_x_101:
        /* <DEDUP_REMOVED lines=12> */
.L_x_104:
[----:B------:R-:W-:Y:S05]  /*4c20*/  BSYNC B1 ;  /* 0x0000000000017941 */ /* 0x000fea0003800000 */
.L_x_103:
        /* <DEDUP_REMOVED lines=12> */
.L_x_106:
[----:B------:R-:W-:Y:S05]  /*4cf0*/  BSYNC B1 ;  /* 0x0000000000017941 */ /* 0x000fea0003800000 */
.L_x_105:
        /* <DEDUP_REMOVED lines=12> */
.L_x_108:
[----:B------:R-:W-:Y:S05]  /*4dc0*/  BSYNC B1 ;  /* 0x0000000000017941 */ /* 0x000fea0003800000 */
.L_x_107:
        /* <DEDUP_REMOVED lines=12> */
.L_x_110:
[----:B------:R-:W-:Y:S05]  /*4e90*/  BSYNC B1 ;  /* 0x0000000000017941 */ /* 0x000fea0003800000 */
.L_x_109:
        /* <DEDUP_REMOVED lines=12> */
.L_x_112:
[----:B------:R-:W-:Y:S05]  /*4f60*/  BSYNC B1 ;  /* 0x0000000000017941 */ /* 0x000fea0003800000 */
.L_x_111:
        /* <DEDUP_REMOVED lines=12> */
.L_x_114:
[----:B------:R-:W-:Y:S05]  /*5030*/  BSYNC B1 ;  /* 0x0000000000017941 */ /* 0x000fea0003800000 */
.L_x_113:
        /* <DEDUP_REMOVED lines=12> */
.L_x_116:
[----:B------:R-:W-:Y:S05]  /*5100*/  BSYNC B1 ;  /* 0x0000000000017941 */ /* 0x000fea0003800000 */
.L_x_115:
        /* <DEDUP_REMOVED lines=12> */
.L_x_118:
[----:B------:R-:W-:Y:S05]  /*51d0*/  BSYNC B1 ;  /* 0x0000000000017941 */ /* 0x000fea0003800000 */
.L_x_117:
        /* <DEDUP_REMOVED lines=12> */
.L_x_120:
[----:B------:R-:W-:Y:S05]  /*52a0*/  BSYNC B1 ;  /* 0x0000000000017941 */ /* 0x000fea0003800000 */
.L_x_119:
        /* <DEDUP_REMOVED lines=12> */
.L_x_122:
[----:B------:R-:W-:Y:S05]  /*5370*/  BSYNC B1 ;  /* 0x0000000000017941 */ /* 0x000fea0003800000 */
.L_x_121:
        /* <DEDUP_REMOVED lines=12> */
.L_x_124:
[----:B------:R-:W-:Y:S05]  /*5440*/  BSYNC B1 ;  /* 0x0000000000017941 */ /* 0x000fea0003800000 */
.L_x_123:
        /* <DEDUP_REMOVED lines=12> */
.L_x_126:
[----:B------:R-:W-:Y:S05]  /*5510*/  BSYNC B1 ;  /* 0x0000000000017941 */ /* 0x000fea0003800000 */
.L_x_125:
        /* <DEDUP_REMOVED lines=12> */
.L_x_128:
[----:B------:R-:W-:Y:S05]  /*55e0*/  BSYNC B1 ;  /* 0x0000000000017941 */ /* 0x000fea0003800000 */
.L_x_127:
        /* <DEDUP_REMOVED lines=12> */
.L_x_130:
[----:B------:R-:W-:Y:S05]  /*56b0*/  BSYNC B1 ;  /* 0x0000000000017941 */ /* 0x000fea0003800000 */
.L_x_129:
        /* <DEDUP_REMOVED lines=12> */
.L_x_132:
[----:B------:R-:W-:Y:S05]  /*5780*/  BSYNC B1 ;  /* 0x0000000000017941 */ /* 0x000fea0003800000 */
.L_x_131:
        /* <DEDUP_REMOVED lines=12> */
.L_x_134:
[----:B------:R-:W-:Y:S05]  /*5850*/  BSYNC B1 ;  /* 0x0000000000017941 */ /* 0x000fea0003800000 */
.L_x_133:
        /* <DEDUP_REMOVED lines=12> */
.L_x_136:
[----:B------:R-:W-:Y:S05]  /*5920*/  BSYNC B1 ;  /* 0x0000000000017941 */ /* 0x000fea0003800000 */
.L_x_135:
        /* <DEDUP_REMOVED lines=12> */
.L_x_138:
[----:B------:R-:W-:Y:S05]  /*59f0*/  BSYNC B1 ;  /* 0x0000000000017941 */ /* 0x000fea0003800000 */
.L_x_137:
        /* <DEDUP_REMOVED lines=12> */
.L_x_140:
[----:B------:R-:W-:Y:S05]  /*5ac0*/  BSYNC B1 ;  /* 0x0000000000017941 */ /* 0x000fea0003800000 */
.L_x_139:
        /* <DEDUP_REMOVED lines=12> */
.L_x_142:
[----:B------:R-:W-:Y:S05]  /*5b90*/  BSYNC B1 ;  /* 0x0000000000017941 */ /* 0x000fea0003800000 */
.L_x_141:
        /* <DEDUP_REMOVED lines=12> */
.L_x_144:
[----:B------:R-:W-:Y:S05]  /*5c60*/  BSYNC B1 ;  /* 0x0000000000017941 */ /* 0x000fea0003800000 */
.L_x_143:
        /* <DEDUP_REMOVED lines=12> */
.L_x_146:
[----:B------:R-:W-:Y:S05]  /*5d30*/  BSYNC B1 ;  /* 0x0000000000017941 */ /* 0x000fea0003800000 */
.L_x_145:
        /* <DEDUP_REMOVED lines=12> */
.L_x_148:
[----:B------:R-:W-:Y:S05]  /*5e00*/  BSYNC B1 ;  /* 0x0000000000017941 */ /* 0x000fea0003800000 */
.L_x_147:
[----:B-----5:R-:W-:Y:S01]  /*5e10*/  LOP3.LUT R28, R28, 0xff, RZ, 0xc0, !PT ;  /* 0x000000ff1c1c7812 */ /* 0x020fe200078ec0ff */
[----:B------:R-:W-:Y:S01]  /*5e20*/  BSSY B1, `(.L_x_149) ;  /* 0x000000b000017945 */ /* 0x000fe20003800000 */
[----:B------:R-:W-:Y:S02]  /*5e30*/  ISETP.LT.OR P4, PT, R27, 0x6a, !P2 ;  /* 0x0000006a1b00780c */ /* 0x000fe40005781670 */
[----:B------:R-:W-:-:S05]  /*5e40*/  F2FP.F16.E5M2.UNPACK_B R28, R28 ;  /* 0x0000001cff1c723e */ /* 0x000fca00020004ff */
[----:B------:R-:W-:-:S05]  /*5e50*/  HADD2.F32 R28, -RZ, R28.H0_H0 ;  /* 0x2000001cff1c7230 */ /* 0x000fca0000004100 */
[----:B------:R-:W-:-:S04]  /*5e60*/  FMUL R28, R28, R9 ;  /* 0x000000091c1c7220 */ /* 0x000fc80000400000 */
[----:B------:R-:W-:Y:S01]  /*5e70*/  FFMA R28, R23, R8, R28 ;  /* 0x00000008171c7223 */ /* 0x000fe2000000001c */
[----:B------:R-:W-:-:S04]  /*5e80*/  PRMT R23, RZ, 0x7610, R23 ;  /* 0x00007610ff177816 */ /* 0x000fc80000000017 */
[----:B----4-:R-:W-:-:S05]  /*5e90*/  F2FP.SATFINITE.E5M2.F32.PACK_AB_MERGE_C R29, RZ, R28, RZ ;  /* 0x0000001cff1d723e */ /* 0x010fca00048060ff */
[----:B------:R4:W-:Y:S01]  /*5ea0*/  @!P5 STG.E.U8 desc[UR18][R10.64+0x68], R29 ;  /* 0x0000681d0a00d986 */ /* 0x0009e2000c101112 */
[----:B------:R-:W-:Y:S05]  /*5eb0*/  @P4 BRA `(.L_x_150) ;  /* 0x0000000000044947 */ /* 0x000fea0003800000 */
[----:B------:R0:W5:Y:S02]  /*5ec0*/  LDG.E.U8 R23, desc[UR18][R24.64+0x69] ;  /* 0x0000691218177981 */ /* 0x000164000c1e1100 */
.L_x_150:
[----:B------:R-:W-:Y:S05]  /*5ed0*/  BSYNC B1 ;  /* 0x0000000000017941 */ /* 0x000fea0003800000 */
.L_x_149:
        /* <DEDUP_REMOVED lines=8> */
[----:B------:R-:W-:-:S05]  /*5f60*/  F2FP.SATFINITE.E5M2.F32.PACK_AB_MERGE_C R23, RZ, R23, RZ ;  /* 0x00000017ff17723e */ /* 0x000fca00048060ff */
[----:B------:R0:W-:Y:S01]  /*5f70*/  @!P4 STG.E.U8 desc[UR18][R10.64+0x69], R23 ;  /* 0x000069170a00c986 */ /* 0x0001e2000c101112 */
[----:B------:R-:W-:Y:S05]  /*5f80*/  @P5 BRA `(.L_x_152) ;  /* 0x0000000000045947 */ /* 0x000fea0003800000 */
[----:B------:R0:W5:Y:S02]  /*5f90*/  LDG.E.U8 R22, desc[UR18][R6.64+0x70] ;  /* 0x0000701206167981 */ /* 0x000164000c1e1100 */
.L_x_152:
[----:B------:R-:W-:Y:S05]  /*5fa0*/  BSYNC B1 ;  /* 0x0000000000017941 */ /* 0x000fea0003800000 */
.L_x_151:
        /* <DEDUP_REMOVED lines=8> */
[----:B0-----:R-:W-:-:S05]  /*6030*/  F2FP.SATFINITE.E5M2.F32.PACK_AB_MERGE_C R23, RZ, R22, RZ ;  /* 0x00000016ff17723e */ /* 0x001fca00048060ff */
[----:B------:R0:W-:Y:S01]  /*6040*/  @!P5 STG.E.U8 desc[UR18][R12.64+0x70], R23 ;  /* 0x000070170c00d986 */ /* 0x0001e2000c101112 */
[----:B------:R-:W-:Y:S05]  /*6050*/  @P4 BRA `(.L_x_154) ;  /* 0x0000000000044947 */ /* 0x000fea0003800000 */
[----:B------:R0:W5:Y:S02]  /*6060*/  LDG.E.U8 R21, desc[UR18][R6.64+0x71] ;  /* 0x0000711206157981 */ /* 0x000164000c1e1100 */
.L_x_154:
[----:B------:R-:W-:Y:S05]  /*6070*/  BSYNC B1 ;  /* 0x0000000000017941 */ /* 0x000fea0003800000 */
.L_x_153:
        /* <DEDUP_REMOVED lines=12> */
.L_x_156:
[----:B------:R-:W-:Y:S05]  /*6140*/  BSYNC B1 ;  /* 0x0000000000017941 */ /* 0x000fea0003800000 */
.L_x_155:
        /* <DEDUP_REMOVED lines=12> */
.L_x_158:
[----:B------:R-:W-:Y:S05]  /*6210*/  BSYNC B1 ;  /* 0x0000000000017941 */ /* 0x000fea0003800000 */
.L_x_157:
        /* <DEDUP_REMOVED lines=12> */
.L_x_160:
[----:B------:R-:W-:Y:S05]  /*62e0*/  BSYNC B1 ;  /* 0x0000000000017941 */ /* 0x000fea0003800000 */
.L_x_159:
        /* <DEDUP_REMOVED lines=12> */
.L_x_162:
[----:B------:R-:W-:Y:S05]  /*63b0*/  BSYNC B1 ;  /* 0x0000000000017941 */ /* 0x000fea0003800000 */
.L_x_161:
[----:B-----5:R-:W-:Y:S01]  /*63c0*/  LOP3.LUT R15, R15, 0xff, RZ, 0xc0, !PT ;  /* 0x000000ff0f0f7812 */ /* 0x020fe200078ec0ff */
[----:B------:R-:W-:Y:S01]  /*63d0*/  BSSY B1, `(.L_x_163) ;  /* 0x000000b000017945 */ /* 0x000fe20003800000 */
[----:B------:R-:W-:Y:S02]  /*63e0*/  ISETP.LT.OR P4, PT, R27, 0x79, !P2 ;  /* 0x000000791b00780c */ /* 0x000fe40005781670 */
[----:B------:R-:W-:-:S05]  /*63f0*/  F2FP.F16.E5M2.UNPACK_B R15, R15 ;  /* 0x0000000fff0f723e */ /* 0x000fca00020004ff */
[----:B0-2---:R-:W-:-:S05]  /*6400*/  HADD2.F32 R6, -RZ, R15.H0_H0 ;  /* 0x2000000fff067230 */ /* 0x005fca0000004100 */
[----:B------:R-:W-:Y:S01]  /*6410*/  FMUL R7, R6, R9 ;  /* 0x0000000906077220 */ /* 0x000fe20000400000 */
[----:B------:R-:W-:-:S03]  /*6420*/  PRMT R6, RZ, 0x7610, R6 ;  /* 0x00007610ff067816 */ /* 0x000fc60000000006 */
[----:B------:R-:W-:-:S05]  /*6430*/  FFMA R7, R14, R8, R7 ;  /* 0x000000080e077223 */ /* 0x000fca0000000007 */
[----:B------:R-:W-:-:S05]  /*6440*/  F2FP.SATFINITE.E5M2.F32.PACK_AB_MERGE_C R7, RZ, R7, RZ ;  /* 0x00000007ff07723e */ /* 0x000fca00048060ff */
[----:B------:R0:W-:Y:S01]  /*6450*/  @!P1 STG.E.U8 desc[UR18][R12.64+0x79], R7 ;  /* 0x000079070c009986 */ /* 0x0001e2000c101112 */
[----:B------:R-:W-:Y:S05]  /*6460*/  @P4 BRA `(.L_x_164) ;  /* 0x0000000000044947 */ /* 0x000fea0003800000 */
[----:B------:R2:W5:Y:S02]  /*6470*/  LDG.E.U8 R6, desc[UR18][R24.64+0x78] ;  /* 0x0000781218067981 */ /* 0x000564000c1e1100 */
.L_x_164:
[----:B------:R-:W-:Y:S05]  /*6480*/  BSYNC B1 ;  /* 0x0000000000017941 */ /* 0x000fea0003800000 */
.L_x_163:
[----:B-----5:R-:W-:Y:S01]  /*6490*/  LOP3.LUT R6, R6, 0xff, RZ, 0xc0, !PT ;  /* 0x000000ff06067812 */ /* 0x020fe200078ec0ff */
[----:B------:R-:W-:Y:S01]  /*64a0*/  BSSY B1, `(.L_x_165) ;  /* 0x000000b000017945 */ /* 0x000fe20003800000 */
[----:B------:R-:W-:Y:S02]  /*64b0*/  ISETP.LT.OR P2, PT, R27, 0x7a, !P2 ;  /* 0x0000007a1b00780c */ /* 0x000fe40005741670 */
[----:B------:R-:W-:-:S05]  /*64c0*/  F2FP.F16.E5M2.UNPACK_B R6, R6 ;  /* 0x00000006ff06723e */ /* 0x000fca00020004ff */
[----:B------:R-:W-:-:S05]  /*64d0*/  HADD2.F32 R6, -RZ, R6.H0_H0 ;  /* 0x20000006ff067230 */ /* 0x000fca0000004100 */
[----:B------:R-:W-:-:S04]  /*64e0*/  FMUL R6, R6, R9 ;  /* 0x0000000906067220 */ /* 0x000fc80000400000 */
[----:B------:R-:W-:-:S05]  /*64f0*/  FFMA R6, R17, R8, R6 ;  /* 0x0000000811067223 */ /* 0x000fca0000000006 */
[----:B0-----:R-:W-:Y:S02]  /*6500*/  F2FP.SATFINITE.E5M2.F32.PACK_AB_MERGE_C R7, RZ, R6, RZ ;  /* 0x00000006ff07723e */ /* 0x001fe400048060ff */
[----:B------:R-:W-:-:S03]  /*6510*/  PRMT R6, RZ, 0x7610, R6 ;  /* 0x00007610ff067816 */ /* 0x000fc60000000006 */
[----:B------:R0:W-:Y:S01]  /*6520*/  @!P4 STG.E.U8 desc[UR18][R10.64+0x78], R7 ;  /* 0x000078070a00c986 */ /* 0x0001e2000c101112 */
[----:B------:R-:W-:Y:S05]  /*6530*/  @P2 BRA `(.L_x_166) ;  /* 0x0000000000042947 */ /* 0x000fea0003800000 */
[----:B------:R0:W5:Y:S02]  /*6540*/  LDG.E.U8 R6, desc[UR18][R24.64+0x79] ;  /* 0x0000791218067981 */ /* 0x000164000c1e1100 */
.L_x_166:
[----:B------:R-:W-:Y:S05]  /*6550*/  BSYNC B1 ;  /* 0x0000000000017941 */ /* 0x000fea0003800000 */
.L_x_165:
[----:B------:R-:W-:Y:S05]  /*6560*/  @P2 BRA `(.L_x_167) ;  /* 0x0000001000282947 */ /* 0x000fea0003800000 */
[----:B-----5:R-:W-:-:S04]  /*6570*/  LOP3.LUT R6, R6, 0xff, RZ, 0xc0, !PT ;  /* 0x000000ff06067812 */ /* 0x020fc800078ec0ff */
[----:B------:R-:W-:-:S05]  /*6580*/  F2FP.F16.E5M2.UNPACK_B R6, R6 ;  /* 0x00000006ff06723e */ /* 0x000fca00020004ff */
[----:B------:R-:W-:-:S05]  /*6590*/  HADD2.F32 R6, -RZ, R6.H0_H0 ;  /* 0x20000006ff067230 */ /* 0x000fca0000004100 */
[----:B0-----:R-:W-:-:S04]  /*65a0*/  FMUL R7, R6, R9 ;  /* 0x0000000906077220 */ /* 0x001fc80000400000 */
[----:B------:R-:W-:-:S05]  /*65b0*/  FFMA R7, R16, R8, R7 ;  /* 0x0000000810077223 */ /* 0x000fca0000000007 */
[----:B------:R-:W-:-:S05]  /*65c0*/  F2FP.SATFINITE.E5M2.F32.PACK_AB_MERGE_C R7, RZ, R7, RZ ;  /* 0x00000007ff07723e */ /* 0x000fca00048060ff */
[----:B------:R0:W-:Y:S01]  /*65d0*/  STG.E.U8 desc[UR18][R10.64+0x79], R7 ;  /* 0x000079070a007986 */ /* 0x0001e2000c101112 */
[----:B------:R-:W-:Y:S05]  /*65e0*/  BRA `(.L_x_167) ;  /* 0x0000001000087947 */ /* 0x000fea0003800000 */
.L_x_38:
[----:B------:R-:W-:Y:S01]  /*65f0*/  ISETP.GE.AND P2, PT, R33, 0x1, PT ;  /* 0x000000012100780c */ /* 0x000fe20003f46270 */
[-C--:B--2---:R-:W-:Y:S01]  /*6600*/  FMUL R141, R141, R8.reuse ;  /* 0x000000088d8d7220 */ /* 0x084fe20000400000 */
[-C--:B------:R-:W-:Y:S01]  /*6610*/  FMUL R140, R140, R8.reuse ;  /* 0x000000088c8c7220 */ /* 0x080fe20000400000 */
[----:B------:R-:W-:Y:S01]  /*6620*/  ISETP.GE.AND P1, PT, R33, 0x9, PT ;  /* 0x000000092100780c */ /* 0x000fe20003f26270 */
[-C--:B------:R-:W-:Y:S01]  /*6630*/  FMUL R138, R138, R8.reuse ;  /* 0x000000088a8a7220 */ /* 0x080fe20000400000 */
[----:B------:R-:W-:Y:S01]  /*6640*/  ISETP.LT.OR P5, PT, R27, 0x1, !P2 ;  /* 0x000000011b00780c */ /* 0x000fe200057a1670 */
[-C--:B------:R-:W-:Y:S01]  /*6650*/  FMUL R139, R139, R8.reuse ;  /* 0x000000088b8b7220 */ /* 0x080fe20000400000 */
[----:B------:R-:W-:Y:S01]  /*6660*/  ISETP.LT.OR P4, PT, R27, 0x2, !P2 ;  /* 0x000000021b00780c */ /* 0x000fe20005781670 */
[-C--:B------:R-:W-:Y:S01]  /*6670*/  FMUL R137, R137, R8.reuse ;  /* 0x0000000889897220 */ /* 0x080fe20000400000 */
[----:B------:R-:W-:Y:S01]  /*6680*/  F2FP.SATFINITE.E5M2.F32.PACK_AB_MERGE_C R141, RZ, R141, RZ ;  /* 0x0000008dff8d723e */ /* 0x000fe200048060ff */
[----:B------:R-:W-:Y:S01]  /*6690*/  FMUL R136, R136, R8 ;  /* 0x0000000888887220 */ /* 0x000fe20000400000 */
[----:B------:R-:W-:Y:S01]  /*66a0*/  F2FP.SATFINITE.E5M2.F32.PACK_AB_MERGE_C R7, RZ, R140, RZ ;  /* 0x0000008cff07723e */ /* 0x000fe200048060ff */
[-C--:B------:R-:W-:Y:S01]  /*66b0*/  FMUL R135, R135, R8.reuse ;  /* 0x0000000887877220 */ /* 0x080fe20000400000 */
[C---:B------:R-:W-:Y:S01]  /*66c0*/  ISETP.LT.OR P6, PT, R27.reuse, 0x9, !P2 ;  /* 0x000000091b00780c */ /* 0x040fe200057c1670 */
[----:B------:R-:W-:Y:S01]  /*66d0*/  FMUL R134, R134, R8 ;  /* 0x0000000886867220 */ /* 0x000fe20000400000 */
[----:B------:R-:W-:Y:S01]  /*66e0*/  F2FP.SATFINITE.E5M2.F32.PACK_AB_MERGE_C R25, RZ, R138, RZ ;  /* 0x0000008aff19723e */ /* 0x000fe200048060ff */
[-C--:B------:R-:W-:Y:S01]  /*66f0*/  FMUL R132, R132, R8.reuse ;  /* 0x0000000884847220 */ /* 0x080fe20000400000 */
[----:B------:R-:W-:Y:S01]  /*6700*/  F2FP.SATFINITE.E5M2.F32.PACK_AB_MERGE_C R139, RZ, R139, RZ ;  /* 0x0000008bff8b723e */ /* 0x000fe200048060ff */
[----:B------:R-:W-:Y:S01]  /*6710*/  @!P5 STG.E.U8 desc[UR18][R12.64], R141 ;  /* 0x0000008d0c00d986 */ /* 0x000fe2000c101112 */
[----:B------:R-:W-:Y:S01]  /*6720*/  ISETP.LT.OR P5, PT, R27, 0x2, !P1 ;  /* 0x000000021b00780c */ /* 0x000fe20004fa1670 */
[-C--:B------:R-:W-:Y:S01]  /*6730*/  FMUL R133, R133, R8.reuse ;  /* 0x0000000885857220 */ /* 0x080fe20000400000 */
[----:B------:R-:W-:Y:S01]  /*6740*/  F2FP.SATFINITE.E5M2.F32.PACK_AB_MERGE_C R137, RZ, R137, RZ ;  /* 0x00000089ff89723e */ /* 0x000fe200048060ff */
[----:B------:R0:W-:Y:S01]  /*6750*/  @!P4 STG.E.U8 desc[UR18][R12.64+0x1], R7 ;  /* 0x000001070c00c986 */ /* 0x0001e2000c101112 */
[----:B------:R-:W-:Y:S01]  /*6760*/  ISETP.LT.OR P4, PT, R27, 0x1, !P1 ;  /* 0x000000011b00780c */ /* 0x000fe20004f81670 */
[-C--:B------:R-:W-:Y:S01]  /*6770*/  FMUL R131, R131, R8.reuse ;  /* 0x0000000883837220 */ /* 0x080fe20000400000 */
[----:B------:R-:W-:Y:S01]  /*6780*/  F2FP.SATFINITE.E5M2.F32.PACK_AB_MERGE_C R135, RZ, R135, RZ ;  /* 0x00000087ff87723e */ /* 0x000fe200048060ff */
[----:B------:R-:W-:Y:S01]  /*6790*/  FMUL R130, R130, R8 ;  /* 0x0000000882827220 */ /* 0x000fe20000400000 */
[----:B------:R-:W-:Y:S01]  /*67a0*/  F2FP.SATFINITE.E5M2.F32.PACK_AB_MERGE_C R29, RZ, R134, RZ ;  /* 0x00000086ff1d723e */ /* 0x000fe200048060ff */
[-C--:B------:R-:W-:Y:S01]  /*67b0*/  FMUL R129, R129, R8.reuse ;  /* 0x0000000881817220 */ /* 0x080fe20000400000 */
[----:B------:R-:W-:Y:S01]  /*67c0*/  F2FP.SATFINITE.E5M2.F32.PACK_AB_MERGE_C R133, RZ, R133, RZ ;  /* 0x00000085ff85723e */ /* 0x000fe200048060ff */
[-C--:B------:R-:W-:Y:S01]  /*67d0*/  FMUL R128, R128, R8.reuse ;  /* 0x0000000880807220 */ /* 0x080fe20000400000 */
[----:B------:R-:W-:Y:S01]  /*67e0*/  F2FP.SATFINITE.E5M2.F32.PACK_AB_MERGE_C R131, RZ, R131, RZ ;  /* 0x00000083ff83723e */ /* 0x000fe200048060ff */
[----:B------:R1:W-:Y:S01]  /*67f0*/  @!P5 STG.E.U8 desc[UR18][R10.64+0x1], R25 ;  /* 0x000001190a00d986 */ /* 0x0003e2000c101112 */
[C---:B------:R-:W-:Y:S01]  /*6800*/  ISETP.LT.OR P5, PT, R27.reuse, 0xa, !P2 ;  /* 0x0000000a1b00780c */ /* 0x040fe200057a1670 */
[----:B------:R-:W-:Y:S01]  /*6810*/  FMUL R126, R126, R8 ;  /* 0x000000087e7e7220 */ /* 0x000fe20000400000 */
[----:B0-----:R-:W-:Y:S01]  /*6820*/  F2FP.SATFINITE.E5M2.F32.PACK_AB_MERGE_C R7, RZ, R136, RZ ;  /* 0x00000088ff07723e */ /* 0x001fe200048060ff */
[----:B------:R-:W-:Y:S01]  /*6830*/  @!P4 STG.E.U8 desc[UR18][R10.64], R139 ;  /* 0x0000008b0a00c986 */ /* 0x000fe2000c101112 */
[----:B------:R-:W-:Y:S01]  /*6840*/  ISETP.LT.OR P4, PT, R27, 0x9, !P1 ;  /* 0x000000091b00780c */ /* 0x000fe20004f81670 */
[-C--:B------:R-:W-:Y:S01]  /*6850*/  FMUL R127, R127, R8.reuse ;  /* 0x000000087f7f7220 */ /* 0x080fe20000400000 */
[----:B------:R-:W-:Y:S01]  /*6860*/  F2FP.SATFINITE.E5M2.F32.PACK_AB_MERGE_C R129, RZ, R129, RZ ;  /* 0x00000081ff81723e */ /* 0x000fe200048060ff */
[----:B------:R-:W-:Y:S01]  /*6870*/  @!P6 STG.E.U8 desc[UR18][R12.64+0x8], R137 ;  /* 0x000008890c00e986 */ /* 0x000fe2000c101112 */
[----:B------:R-:W-:Y:S01]  /*6880*/  ISETP.LT.OR P6, PT, R27, 0xa, !P1 ;  /* 0x0000000a1b00780c */ /* 0x000fe20004fc1670 */
[-C--:B------:R-:W-:Y:S01]  /*6890*/  FMUL R125, R125, R8.reuse ;  /* 0x000000087d7d7220 */ /* 0x080fe20000400000 */
[----:B------:R-:W-:Y:S01]  /*68a0*/  F2FP.SATFINITE.E5M2.F32.PACK_AB_MERGE_C R127, RZ, R127, RZ ;  /* 0x0000007fff7f723e */ /* 0x000fe200048060ff */
[----:B------:R-:W-:Y:S01]  /*68b0*/  FMUL R124, R124, R8 ;  /* 0x000000087c7c7220 */ /* 0x000fe20000400000 */
[----:B-1----:R-:W-:Y:S01]  /*68c0*/  F2FP.SATFINITE.E5M2.F32.PACK_AB_MERGE_C R25, RZ, R132, RZ ;  /* 0x00000084ff19723e */ /* 0x002fe200048060ff */
[----:B------:R0:W-:Y:S01]  /*68d0*/  @!P5 STG.E.U8 desc[UR18][R12.64+0x9], R7 ;  /* 0x000009070c00d986 */ /* 0x0001e2000c101112 */
[----:B------:R-:W-:Y:S01]  /*68e0*/  ISETP.LT.OR P5, PT, R27, 0x12, !P2 ;  /* 0x000000121b00780c */ /* 0x000fe200057a1670 */
[-C--:B------:R-:W-:Y:S01]  /*68f0*/  FMUL R123, R123, R8.reuse ;  /* 0x000000087b7b7220 */ /* 0x080fe20000400000 */
[----:B------:R-:W-:Y:S01]  /*6900*/  F2FP.SATFINITE.E5M2.F32.PACK_AB_MERGE_C R125, RZ, R125, RZ ;  /* 0x0000007dff7d723e */ /* 0x000fe200048060ff */
[----:B------:R-:W-:Y:S01]  /*6910*/  @!P4 STG.E.U8 desc[UR18][R10.64+0x8], R135 ;  /* 0x000008870a00c986 */ /* 0x000fe2000c101112 */
[C---:B------:R-:W-:Y:S01]  /*6920*/  ISETP.LT.OR P4, PT, R27.reuse, 0x11, !P2 ;  /* 0x000000111b00780c */ /* 0x040fe20005781670 */
[-C--:B------:R-:W-:Y:S01]  /*6930*/  FMUL R122, R122, R8.reuse ;  /* 0x000000087a7a7220 */ /* 0x080fe20000400000 */
[----:B------:R-:W-:Y:S01]  /*6940*/  F2FP.SATFINITE.E5M2.F32.PACK_AB_MERGE_C R123, RZ, R123, RZ ;  /* 0x0000007bff7b723e */ /* 0x000fe200048060ff */
[----:B------:R1:W-:Y:S01]  /*6950*/  @!P6 STG.E.U8 desc[UR18][R10.64+0x9], R29 ;  /* 0x0000091d0a00e986 */ /* 0x0003e2000c101112 */
[----:B------:R-:W-:Y:S01]  /*6960*/  ISETP.LT.OR P6, PT, R27, 0x11, !P1 ;  /* 0x000000111b00780c */ /* 0x000fe20004fc1670 */
[-C--:B------:R-:W-:Y:S01]  /*6970*/  FMUL R120, R120, R8.reuse ;  /* 0x0000000878787220 */ /* 0x080fe20000400000 */
[----:B------:R-:W-:Y:S01]  /*6980*/  FMUL R121, R121, R8 ;  /* 0x0000000879797220 */ /* 0x000fe20000400000 */
[----:B0-----:R-:W-:Y:S01]  /*6990*/  F2FP.SATFINITE.E5M2.F32.PACK_AB_MERGE_C R7, RZ, R130, RZ ;  /* 0x00000082ff07723e */ /* 0x001fe200048060ff */
[-C--:B------:R-:W-:Y:S01]  /*69a0*/  FMUL R119, R119, R8.reuse ;  /* 0x0000000877777220 */ /* 0x080fe20000400000 */
[----:B------:R0:W-:Y:S01]  /*69b0*/  @!P5 STG.E.U8 desc[UR18][R12.64+0x11], R25 ;  /* 0x000011190c00d986 */ /* 0x0001e2000c101112 */
[C---:B------:R-:W-:Y:S01]  /*69c0*/  ISETP.LT.OR P5, PT, R27.reuse, 0x12, !P1 ;  /* 0x000000121b00780c */ /* 0x040fe20004fa1670 */
[-C--:B------:R-:W-:Y:S01]  /*69d0*/  FMUL R118, R118, R8.reuse ;  /* 0x0000000876767220 */ /* 0x080fe20000400000 */
[----:B------:R-:W-:Y:S01]  /*69e0*/  F2FP.SATFINITE.E5M2.F32.PACK_AB_MERGE_C R121, RZ, R121, RZ ;  /* 0x00000079ff79723e */ /* 0x000fe200048060ff */
[----:B------:R-:W-:Y:S01]  /*69f0*/  @!P4 STG.E.U8 desc[UR18][R12.64+0x10], R133 ;  /* 0x000010850c00c986 */ /* 0x000fe2000c101112 */
[----:B------:R-:W-:Y:S01]  /*6a00*/  ISETP.LT.OR P4, PT, R27, 0x19, !P2 ;  /* 0x000000191b00780c */ /* 0x000fe20005781670 */
[----:B------:R-:W-:Y:S01]  /*6a10*/  FMUL R117, R117, R8 ;  /* 0x0000000875757220 */ /* 0x000fe20000400000 */
[----:B-1----:R-:W-:Y:S01]  /*6a20*/  F2FP.SATFINITE.E5M2.F32.PACK_AB_MERGE_C R29, RZ, R128, RZ ;  /* 0x00000080ff1d723e */ /* 0x002fe200048060ff */
[----:B------:R-:W-:Y:S01]  /*6a30*/  @!P6 STG.E.U8 desc[UR18][R10.64+0x10], R131 ;  /* 0x000010830a00e986 */ /* 0x000fe2000c101112 */
[C---:B------:R-:W-:Y:S01]  /*6a40*/  ISETP.LT.OR P6, PT, R27.reuse, 0x1a, !P2 ;  /* 0x0000001a1b00780c */ /* 0x040fe200057c1670 */
[-C--:B------:R-:W-:Y:S01]  /*6a50*/  FMUL R116, R116, R8.reuse ;  /* 0x0000000874747220 */ /* 0x080fe20000400000 */
[----:B------:R-:W-:Y:S01]  /*6a60*/  F2FP.SATFINITE.E5M2.F32.PACK_AB_MERGE_C R119, RZ, R119, RZ ;  /* 0x00000077ff77723e */ /* 0x000fe200048060ff */
[----:B------:R-:W-:Y:S01]  /*6a70*/  FMUL R114, R114, R8 ;  /* 0x0000000872727220 */ /* 0x000fe20000400000 */
[----:B0-----:R-:W-:Y:S01]  /*6a80*/  F2FP.SATFINITE.E5M2.F32.PACK_AB_MERGE_C R25, RZ, R126, RZ ;  /* 0x0000007eff19723e */ /* 0x001fe200048060ff */
[----:B------:R0:W-:Y:S01]  /*6a90*/  @!P5 STG.E.U8 desc[UR18][R10.64+0x11], R7 ;  /* 0x000011070a00d986 */ /* 0x0001e2000c101112 */
[----:B------:R-:W-:Y:S01]  /*6aa0*/  ISETP.LT.OR P5, PT, R27, 0x1a, !P1 ;  /* 0x0000001a1b00780c */ /* 0x000fe20004fa1670 */
        /* <DEDUP_REMOVED lines=11> */
[----:B0-----:R-:W-:Y:S01]  /*6b60*/  F2FP.SATFINITE.E5M2.F32.PACK_AB_MERGE_C R7, RZ, R124, RZ ;  /* 0x0000007cff07723e */ /* 0x001fe200048060ff */
[----:B------:R0:W-:Y:S01]  /*6b70*/  @!P5 STG.E.U8 desc[UR18][R10.64+0x19], R25 ;  /* 0x000019190a00d986 */ /* 0x0001e2000c101112 */
[C---:B------:R-:W-:Y:S01]  /*6b80*/  ISETP.LT.OR P5, PT, R27.reuse, 0x22, !P2 ;  /* 0x000000221b00780c */ /* 0x040fe200057a1670 */
[-C--:B------:R-:W-:Y:S01]  /*6b90*/  FMUL R110, R110, R8.reuse ;  /* 0x000000086e6e7220 */ /* 0x080fe20000400000 */
[----:B------:R-:W-:Y:S01]  /*6ba0*/  F2FP.SATFINITE.E5M2.F32.PACK_AB_MERGE_C R111, RZ, R111, RZ ;  /* 0x0000006fff6f723e */ /* 0x000fe200048060ff */
[----:B------:R-:W-:Y:S01]  /*6bb0*/  @!P4 STG.E.U8 desc[UR18][R10.64+0x18], R127 ;  /* 0x0000187f0a00c986 */ /* 0x000fe2000c101112 */
[C---:B------:R-:W-:Y:S01]  /*6bc0*/  ISETP.LT.OR P4, PT, R27.reuse, 0x21, !P1 ;  /* 0x000000211b00780c */ /* 0x040fe20004f81670 */
[----:B------:R-:W-:Y:S01]  /*6bd0*/  FMUL R108, R108, R8 ;  /* 0x000000086c6c7220 */ /* 0x000fe20000400000 */
[----:B-1----:R-:W-:Y:S01]  /*6be0*/  F2FP.SATFINITE.E5M2.F32.PACK_AB_MERGE_C R29, RZ, R122, RZ ;  /* 0x0000007aff1d723e */ /* 0x002fe200048060ff */
[----:B------:R-:W-:Y:S01]  /*6bf0*/  @!P6 STG.E.U8 desc[UR18][R12.64+0x20], R125 ;  /* 0x0000207d0c00e986 */ /* 0x000fe2000c101112 */
[----:B------:R-:W-:Y:S01]  /*6c00*/  ISETP.LT.OR P6, PT, R27, 0x22, !P1 ;  /* 0x000000221b00780c */ /* 0x000fe20004fc1670 */
[-C--:B------:R-:W-:Y:S01]  /*6c10*/  FMUL R109, R109, R8.reuse ;  /* 0x000000086d6d7220 */ /* 0x080fe20000400000 */
[----:B------:R-:W-:Y:S01]  /*6c20*/  FMUL R107, R107, R8 ;  /* 0x000000086b6b7220 */ /* 0x000fe20000400000 */
[----:B0-----:R-:W-:Y:S01]  /*6c30*/  F2FP.SATFINITE.E5M2.F32.PACK_AB_MERGE_C R25, RZ, R120, RZ ;  /* 0x00000078ff19723e */ /* 0x001fe200048060ff */
[-C--:B------:R-:W-:Y:S01]  /*6c40*/  FMUL R106, R106, R8.reuse ;  /* 0x000000086a6a7220 */ /* 0x080fe20000400000 */
        /* <DEDUP_REMOVED lines=33> */
[----:B------:R-:W-:Y:S01]  /*6e60*/  ISETP.LT.OR P4, PT, R27, 0x31, !P1 ;  /* 0x000000311b00780c */ /* 0x000fe20004f81670 */
[-C--:B------:R-:W-:Y:S01]  /*6e70*/  FMUL R97, R97, R8.reuse ;  /* 0x0000000861617220 */ /* 0x080fe20000400000 */
[-C--:B------:R-:W-:Y:S01]  /*6e80*/  FMUL R95, R95, R8.reuse ;  /* 0x000000085f5f7220 */ /* 0x080fe20000400000 */
        /* <DEDUP_REMOVED lines=37> */
[-C--:B------:R-:W-:Y:S01]  /*70e0*/  FMUL R19, R19, R8.reuse ;  /* 0x0000000813137220 */ /* 0x080fe20000400000 */
        /* <DEDUP_REMOVED lines=17> */
[----:B------:R-:W-:Y:S01]  /*7200*/  F2FP.SATFINITE.E5M2.F32.PACK_AB_MERGE_C R15, RZ, R15, RZ ;  /* 0x0000000fff0f723e */ /* 0x000fe200048060ff */
[----:B------:R1:W-:Y:S01]  /*7210*/  @!P6 STG.E.U8 desc[UR18][R12.64+0x49], R29 ;  /* 0x0000491d0c00e986 */ /* 0x0003e2000c101112 */
[----:B------:R-:W-:-:S02]  /*7220*/  ISETP.LT.OR P6, PT, R27, 0x51, !P2 ;  /* 0x000000511b00780c */ /* 0x000fc400057c1670 */
[----:B------:R-:W-:Y:S02]  /*7230*/  F2FP.SATFINITE.E5M2.F32.PACK_AB_MERGE_C R17, RZ, R17, RZ ;  /* 0x00000011ff11723e */ /* 0x000fe400048060ff */
[----:B0-----:R-:W-:Y:S01]  /*7240*/  F2FP.SATFINITE.E5M2.F32.PACK_AB_MERGE_C R7, RZ, R100, RZ ;  /* 0x00000064ff07723e */ /* 0x001fe200048060ff */
[----:B------:R0:W-:Y:S01]  /*7250*/  @!P5 STG.E.U8 desc[UR18][R10.64+0x49], R25 ;  /* 0x000049190a00d986 */ /* 0x0001e2000c101112 */
[----:B------:R-:W-:-:S03]  /*7260*/  ISETP.LT.OR P5, PT, R27, 0x52, !P2 ;  /* 0x000000521b00780c */ /* 0x000fc600057a1670 */
[----:B------:R-:W-:Y:S01]  /*7270*/  @!P4 STG.E.U8 desc[UR18][R10.64+0x48], R103 ;  /* 0x000048670a00c986 */ /* 0x000fe2000c101112 */
[C---:B------:R-:W-:Y:S02]  /*7280*/  ISETP.LT.OR P4, PT, R27.reuse, 0x51, !P1 ;  /* 0x000000511b00780c */ /* 0x040fe40004f81670 */
[----:B-1----:R-:W-:Y:S01]  /*7290*/  F2FP.SATFINITE.E5M2.F32.PACK_AB_MERGE_C R29, RZ, R98, RZ ;  /* 0x00000062ff1d723e */ /* 0x002fe200048060ff */
[----:B------:R-:W-:Y:S01]  /*72a0*/  @!P6 STG.E.U8 desc[UR18][R12.64+0x50], R101 ;  /* 0x000050650c00e986 */ /* 0x000fe2000c101112 */
[----:B------:R-:W-:Y:S02]  /*72b0*/  ISETP.LT.OR P6, PT, R27, 0x52, !P1 ;  /* 0x000000521b00780c */ /* 0x000fe40004fc1670 */
[----:B0-----:R-:W-:-:S03]  /*72c0*/  F2FP.SATFINITE.E5M2.F32.PACK_AB_MERGE_C R25, RZ, R96, RZ ;  /* 0x00000060ff19723e */ /* 0x001fc600048060ff */
[----:B------:R0:W-:Y:S01]  /*72d0*/  @!P5 STG.E.U8 desc[UR18][R12.64+0x51], R7 ;  /* 0x000051070c00d986 */ /* 0x0001e2000c101112 */
[----:B------:R-:W-:-:S03]  /*72e0*/  ISETP.LT.OR P5, PT, R27, 0x5a, !P2 ;  /* 0x0000005a1b00780c */ /* 0x000fc600057a1670 */
[----:B------:R-:W-:Y:S01]  /*72f0*/  @!P4 STG.E.U8 desc[UR18][R10.64+0x50], R99 ;  /* 0x000050630a00c986 */ /* 0x000fe2000c101112 */
[----:B------:R-:W-:-:S03]  /*7300*/  ISETP.LT.OR P4, PT, R27, 0x59, !P2 ;  /* 0x000000591b00780c */ /* 0x000fc60005781670 */
[----:B------:R1:W-:Y:S01]  /*7310*/  @!P6 STG.E.U8 desc[UR18][R10.64+0x51], R29 ;  /* 0x0000511d0a00e986 */ /* 0x0003e2000c101112 */
[----:B------:R-:W-:Y:S02]  /*7320*/  ISETP.LT.OR P6, PT, R27, 0x59, !P1 ;  /* 0x000000591b00780c */ /* 0x000fe40004fc1670 */
[----:B0-----:R-:W-:-:S03]  /*7330*/  F2FP.SATFINITE.E5M2.F32.PACK_AB_MERGE_C R7, RZ, R94, RZ ;  /* 0x0000005eff07723e */ /* 0x001fc600048060ff */
        /* <DEDUP_REMOVED lines=27> */
[----:B------:R-:W-:Y:S01]  /*74f0*/  @!P6 STG.E.U8 desc[UR18][R10.64+0x69], R29 ;  /* 0x0000691d0a00e986 */ /* 0x000fe2000c101112 */
[----:B------:R-:W-:Y:S02]  /*7500*/  ISETP.LT.OR P6, PT, R27, 0x71, !P1 ;  /* 0x000000711b00780c */ /* 0x000fe40004fc1670 */
[----:B0-----:R-:W-:-:S03]  /*7510*/  F2FP.SATFINITE.E5M2.F32.PACK_AB_MERGE_C R7, RZ, R18, RZ ;  /* 0x00000012ff07723e */ /* 0x001fc600048060ff */
[----:B------:R-:W-:Y:S01]  /*7520*/  @!P5 STG.E.U8 desc[UR18][R12.64+0x71], R25 ;  /* 0x000071190c00d986 */ /* 0x000fe2000c101112 */
[C---:B------:R-:W-:Y:S02]  /*7530*/  ISETP.LT.OR P5, PT, R27.reuse, 0x79, !P2 ;  /* 0x000000791b00780c */ /* 0x040fe400057a1670 */
[C---:B------:R-:W-:Y:S01]  /*7540*/  ISETP.LT.OR P2, PT, R27.reuse, 0x7a, !P2 ;  /* 0x0000007a1b00780c */ /* 0x040fe20005741670 */
[----:B------:R0:W-:Y:S01]  /*7550*/  @!P4 STG.E.U8 desc[UR18][R12.64+0x70], R21 ;  /* 0x000070150c00c986 */ /* 0x0001e2000c101112 */
[----:B------:R-:W-:-:S03]  /*7560*/  ISETP.LT.OR P4, PT, R27, 0x72, !P1 ;  /* 0x000000721b00780c */ /* 0x000fc60004f81670 */
[----:B------:R1:W-:Y:S01]  /*7570*/  @!P6 STG.E.U8 desc[UR18][R10.64+0x70], R19 ;  /* 0x000070130a00e986 */ /* 0x0003e2000c101112 */
[C---:B------:R-:W-:Y:S02]  /*7580*/  ISETP.LT.OR P6, PT, R27.reuse, 0x79, !P1 ;  /* 0x000000791b00780c */ /* 0x040fe40004fc1670 */
[----:B------:R-:W-:Y:S02]  /*7590*/  ISETP.LT.OR P1, PT, R27, 0x7a, !P1 ;  /* 0x0000007a1b00780c */ /* 0x000fe40004f21670 */
[----:B0-----:R-:W-:-:S05]  /*75a0*/  F2FP.SATFINITE.E5M2.F32.PACK_AB_MERGE_C R21, RZ, R16, RZ ;  /* 0x00000010ff15723e */ /* 0x001fca00048060ff */
[----:B------:R0:W-:Y:S01]  /*75b0*/  @!P4 STG.E.U8 desc[UR18][R10.64+0x71], R7 ;  /* 0x000071070a00c986 */ /* 0x0001e2000c101112 */
[----:B-1----:R-:W-:-:S03]  /*75c0*/  F2FP.SATFINITE.E5M2.F32.PACK_AB_MERGE_C R19, RZ, R14, RZ ;  /* 0x0000000eff13723e */ /* 0x002fc600048060ff */
[----:B------:R0:W-:Y:S04]  /*75d0*/  @!P5 STG.E.U8 desc[UR18][R12.64+0x78], R15 ;  /* 0x0000780f0c00d986 */ /* 0x0001e8000c101112 */
[----:B------:R0:W-:Y:S04]  /*75e0*/  @!P2 STG.E.U8 desc[UR18][R12.64+0x79], R19 ;  /* 0x000079130c00a986 */ /* 0x0001e8000c101112 */
[----:B------:R0:W-:Y:S04]  /*75f0*/  @!P6 STG.E.U8 desc[UR18][R10.64+0x78], R17 ;  /* 0x000078110a00e986 */ /* 0x0001e8000c101112 */
[----:B------:R0:W-:Y:S02]  /*7600*/  @!P1 STG.E.U8 desc[UR18][R10.64+0x79], R21 ;  /* 0x000079150a009986 */ /* 0x0001e4000c101112 */
.L_x_167:
[----:B------:R-:W-:Y:S05]  /*7610*/  BSYNC B0 ;  /* 0x0000000000007941 */ /* 0x000fea0003800000 */
.L_x_37:
[----:B------:R-:W-:Y:S01]  /*7620*/  ULDC UR6, c[0x0][0xc] ;  /* 0x0000030000067ab9 */ /* 0x000fe20000000800 */
[----:B------:R-:W-:Y:S01]  /*7630*/  ULDC UR7, c[0x0][0x10] ;  /* 0x0000040000077ab9 */ /* 0x000fe20000000800 */
[----:B0-----:R-:W0:Y:S01]  /*7640*/  LDC R7, c[0x0][0x14] ;  /* 0x00000500ff077b82 */ /* 0x001e220000000800 */
[----:B------:R-:W-:Y:S01]  /*7650*/  UIMAD.WIDE.U32 UR6, UR6, UR7, URZ ;  /* 0x00000007060672a5 */ /* 0x000fe2000f8e003f */
[----:B----4-:R-:W-:Y:S02]  /*7660*/  IMAD.MOV.U32 R10, RZ, RZ, -0x1 ;  /* 0xffffffffff0a7424 */ /* 0x010fe400078e00ff */
[----:B-----5:R-:W-:-:S03]  /*7670*/  IMAD.MOV.U32 R6, RZ, RZ, -0x1 ;  /* 0xffffffffff067424 */ /* 0x020fc600078e00ff */
[----:B0-----:R-:W-:-:S04]  /*7680*/  IMAD.WIDE.U32 R2, R7, UR6, R2 ;  /* 0x0000000607027c25 */ /* 0x001fc8000f8e0002 */
[----:B------:R-:W-:Y:S01]  /*7690*/  IMAD R7, R7, UR7, RZ ;  /* 0x0000000707077c24 */ /* 0x000fe2000f8e02ff */
[----:B------:R-:W-:Y:S02]  /*76a0*/  ULDC.64 UR6, c[0x0][0x650] ;  /* 0x0001940000067ab9 */ /* 0x000fe40000000a00 */
[----:B------:R-:W-:Y:S01]  /*76b0*/  ISETP.GE.U32.AND P1, PT, R2, UR6, PT ;  /* 0x0000000602007c0c */ /* 0x000fe2000bf26070 */
[--C-:B------:R-:W-:Y:S01]  /*76c0*/  IMAD.IADD R3, R3, 0x1, R7.reuse ;  /* 0x0000000103037824 */ /* 0x100fe200078e0207 */
[----:B------:R-:W-:-:S04]  /*76d0*/  PRMT R7, RZ, 0x7610, R7 ;  /* 0x00007610ff077816 */ /* 0x000fc80000000007 */
[----:B------:R-:W-:-:S13]  /*76e0*/  ISETP.GE.U32.AND.EX P1, PT, R3, UR7, PT, P1 ;  /* 0x0000000703007c0c */ /* 0x000fda000bf26110 */
[----:B------:R-:W-:Y:S05]  /*76f0*/  @P1 BRA `(.L_x_168) ;  /* 0x0000000400601947 */ /* 0x000fea0003800000 */
[----:B------:R-:W0:Y:S01]  /*7700*/  S2R R20, SR_CTAID.X ;  /* 0x0000000000147919 */ /* 0x000e220000002500 */
[----:B------:R-:W4:Y:S01]  /*7710*/  LDC.64 R14, c[0x0][0x628] ;  /* 0x00018a00ff0e7b82 */ /* 0x000f220000000a00 */
[----:B------:R-:W-:Y:S01]  /*7720*/  ULDC UR6, c[0x0][0x150] ;  /* 0x0000540000067ab9 */ /* 0x000fe20000000800 */
[----:B-1----:R-:W-:Y:S01]  /*7730*/  IMAD.MOV.U32 R12, RZ, RZ, R2 ;  /* 0x000000ffff0c7224 */ /* 0x002fe200078e0002 */
[----:B------:R-:W1:Y:S01]  /*7740*/  S2R R22, SR_CTAID.Y ;  /* 0x0000000000167919 */ /* 0x000e620000002600 */
[----:B------:R-:W-:-:S04]  /*7750*/  IMAD.MOV.U32 R13, RZ, RZ, R3 ;  /* 0x000000ffff0d7224 */ /* 0x000fc800078e0003 */
[----:B------:R-:W1:Y:S08]  /*7760*/  LDC R23, c[0x0][0x144] ;  /* 0x00005100ff177b82 */ /* 0x000e700000000800 */
[----:B------:R-:W1:Y:S08]  /*7770*/  LDC R16, c[0x0][0x630] ;  /* 0x00018c00ff107b82 */ /* 0x000e700000000800 */
[----:B------:R-:W1:Y:S01]  /*7780*/  LDC.64 R18, c[0x0][0x620] ;  /* 0x00018800ff127b82 */ /* 0x000e620000000a00 */
[----:B----4-:R-:W-:-:S04]  /*7790*/  ISETP.NE.U32.AND P1, PT, R14, RZ, PT ;  /* 0x000000ff0e00720c */ /* 0x010fc80003f25070 */
[----:B------:R-:W-:Y:S02]  /*77a0*/  ISETP.NE.AND.EX P1, PT, R15, RZ, PT, P1 ;  /* 0x000000ff0f00720c */ /* 0x000fe40003f25310 */
[----:B0-----:R-:W-:-:S05]  /*77b0*/  I2FP.F32.U32 R6, R20 ;  /* 0x0000001400067245 */ /* 0x001fca0000201000 */
[----:B------:R-:W-:-:S04]  /*77c0*/  FMUL R6, R6, UR6 ;  /* 0x0000000606067c20 */ /* 0x000fc80008400000 */
[----:B------:R0:W4:Y:S02]  /*77d0*/  F2I.U32.TRUNC.NTZ R21, R6 ;  /* 0x0000000600157305 */ /* 0x000124000020f000 */
[----:B------:R-:W-:Y:S05]  /*77e0*/  @!P1 BRA `(.L_x_169) ;  /* 0x0000000000289947 */ /* 0x000fea0003800000 */
[----:B------:R-:W5:Y:S02]  /*77f0*/  LDC R7, c[0x0][0x634] ;  /* 0x00018d00ff077b82 */ /* 0x000f640000000800 */
[----:B-----5:R-:W-:-:S05]  /*7800*/  IADD3 R13, P1, R2, R7, RZ ;  /* 0x00000007020d7210 */ /* 0x020fca0007f3e0ff */
[----:B------:R-:W-:-:S04]  /*7810*/  IMAD.X R17, RZ, RZ, R3, P1 ;  /* 0x000000ffff117224 */ /* 0x000fc800008e0603 */
[----:B0-----:R-:W-:-:S04]  /*7820*/  IMAD.WIDE.U32 R6, R17, R14, RZ ;  /* 0x0000000e11067225 */ /* 0x001fc800078e00ff */
[----:B------:R-:W-:-:S04]  /*7830*/  IMAD.WIDE.U32 R10, P1, R13, R15, R6 ;  /* 0x0000000f0d0a7225 */ /* 0x000fc80007820006 */
[----:B------:R-:W-:-:S04]  /*7840*/  IMAD.WIDE.U32 R6, R13, R14, RZ ;  /* 0x0000000e0d067225 */ /* 0x000fc800078e00ff */
[----:B------:R-:W-:Y:S01]  /*7850*/  IMAD.X R13, RZ, RZ, RZ, P1 ;  /* 0x000000ffff0d7224 */ /* 0x000fe200008e06ff */
[----:B------:R-:W-:Y:S01]  /*7860*/  IADD3 RZ, P1, R7, R10, RZ ;  /* 0x0000000a07ff7210 */ /* 0x000fe20007f3e0ff */
[----:B------:R-:W-:-:S04]  /*7870*/  IMAD.MOV.U32 R12, RZ, RZ, R11 ;  /* 0x000000ffff0c7224 */ /* 0x000fc800078e000b */
[----:B------:R-:W-:-:S08]  /*7880*/  IMAD.WIDE.U32.X R12, R17, R15, R12, P1 ;  /* 0x0000000f110c7225 */ /* 0x000fd000008e040c */
.L_x_169:
[----:B------:R-:W5:Y:S01]  /*7890*/  LDC.64 R28, c[0x0][0x640] ;  /* 0x00019000ff1c7b82 */ /* 0x000f620000000a00 */
[-C--:B-1----:R-:W-:Y:S01]  /*78a0*/  SHF.R.U64 R17, R12, R16.reuse, R13 ;  /* 0x000000100c117219 */ /* 0x082fe2000000120d */
[----:B----4-:R-:W-:Y:S01]  /*78b0*/  IMAD.MOV R21, RZ, RZ, -R21 ;  /* 0x000000ffff157224 */ /* 0x010fe200078e0a15 */
[----:B0-----:R-:W-:Y:S01]  /*78c0*/  SHF.R.U32.HI R6, RZ, R16, R13 ;  /* 0x00000010ff067219 */ /* 0x001fe2000001160d */
[----:B------:R-:W-:Y:S01]  /*78d0*/  ULDC UR6, c[0x0][0x154] ;  /* 0x0000550000067ab9 */ /* 0x000fe20000000800 */
[----:B------:R-:W-:Y:S01]  /*78e0*/  IADD3 R11, P1, RZ, -R17, RZ ;  /* 0x80000011ff0b7210 */ /* 0x000fe20007f3e0ff */
[----:B------:R-:W-:Y:S02]  /*78f0*/  IMAD R23, R23, R21, R20 ;  /* 0x0000001517177224 */ /* 0x000fe400078e0214 */
[----:B------:R-:W0:Y:S01]  /*7900*/  LDC R12, c[0x0][0x618] ;  /* 0x00018600ff0c7b82 */ /* 0x000e220000000800 */
[----:B------:R-:W-:Y:S02]  /*7910*/  IMAD.MOV.U32 R13, RZ, RZ, 0x1 ;  /* 0x00000001ff0d7424 */ /* 0x000fe400078e00ff */
[----:B------:R-:W-:-:S04]  /*7920*/  IMAD.X R7, RZ, RZ, ~R6, P1 ;  /* 0x000000ffff077224 */ /* 0x000fc800008e0e06 */
[-C--:B------:R-:W-:Y:S01]  /*7930*/  IMAD R10, R7, R18.reuse, RZ ;  /* 0x00000012070a7224 */ /* 0x080fe200078e02ff */
[----:B--23--:R-:W1:Y:S01]  /*7940*/  LDC R24, c[0x0][0x608] ;  /* 0x00018200ff187b82 */ /* 0x00ce620000000800 */
[----:B------:R-:W-:-:S04]  /*7950*/  IMAD.WIDE.U32 R6, R11, R18, R2 ;  /* 0x000000120b067225 */ /* 0x000fc800078e0002 */
[----:B------:R-:W-:Y:S01]  /*7960*/  IMAD R11, R11, R19, R10 ;  /* 0x000000130b0b7224 */ /* 0x000fe200078e020a */
[----:B------:R-:W-:Y:S02]  /*7970*/  I2FP.F32.U32 R10, R22 ;  /* 0x00000016000a7245 */ /* 0x000fe40000201000 */
[----:B------:R-:W2:Y:S01]  /*7980*/  LDC R26, c[0x0][0x658] ;  /* 0x00019600ff1a7b82 */ /* 0x000ea20000000800 */
[----:B------:R-:W-:Y:S01]  /*7990*/  IMAD.IADD R7, R7, 0x1, R11 ;  /* 0x0000000107077824 */ /* 0x000fe200078e020b */
[----:B-----5:R-:W-:Y:S01]  /*79a0*/  ISETP.NE.U32.AND P1, PT, R28, RZ, PT ;  /* 0x000000ff1c00720c */ /* 0x020fe20003f25070 */
[----:B------:R-:W-:Y:S01]  /*79b0*/  FMUL R10, R10, UR6 ;  /* 0x000000060a0a7c20 */ /* 0x000fe20008400000 */
[----:B------:R-:W-:Y:S02]  /*79c0*/  IMAD.MOV.U32 R11, RZ, RZ, -0x1 ;  /* 0xffffffffff0b7424 */ /* 0x000fe400078e00ff */
[----:B------:R-:W-:Y:S01]  /*79d0*/  ISETP.NE.AND.EX P1, PT, R29, RZ, PT, P1 ;  /* 0x000000ff1d00720c */ /* 0x000fe20003f25310 */
[----:B------:R3:W4:Y:S01]  /*79e0*/  F2I.U32.TRUNC.NTZ R19, R10 ;  /* 0x0000000a00137305 */ /* 0x000722000020f000 */
[----:B------:R-:W3:Y:S01]  /*79f0*/  LDC R21, c[0x0][0x148] ;  /* 0x00005200ff157b82 */ /* 0x000ee20000000800 */
[----:B0-----:R-:W-:-:S02]  /*7a00*/  SHF.R.U64 R16, R6, R12, R7 ;  /* 0x0000000c06107219 */ /* 0x001fc40000001207 */
[----:B------:R-:W-:-:S05]  /*7a10*/  SHF.R.U32.HI R7, RZ, R12, R7 ;  /* 0x0000000cff077219 */ /* 0x000fca0000011607 */
[----:B------:R-:W0:Y:S01]  /*7a20*/  LDC R20, c[0x0][0x600] ;  /* 0x00018000ff147b82 */ /* 0x000e220000000800 */
[-CC-:B-1----:R-:W-:Y:S02]  /*7a30*/  SHF.R.U64 R14, R16, R24.reuse, R7.reuse ;  /* 0x00000018100e7219 */ /* 0x182fe40000001207 */
[----:B------:R-:W-:-:S05]  /*7a40*/  SHF.R.U32.HI R7, RZ, R24, R7 ;  /* 0x00000018ff077219 */ /* 0x000fca0000011607 */
[----:B------:R-:W1:Y:S01]  /*7a50*/  LDC R27, c[0x0][0x648] ;  /* 0x00019200ff1b7b82 */ /* 0x000e620000000800 */
[-CC-:B--2---:R-:W-:Y:S02]  /*7a60*/  SHF.R.U64 R18, R14, R26.reuse, R7.reuse ;  /* 0x0000001a0e127219 */ /* 0x184fe40000001207 */
[-C--:B------:R-:W-:Y:S02]  /*7a70*/  SHF.L.U32 R11, R11, R26.reuse, RZ ;  /* 0x0000001a0b0b7219 */ /* 0x080fe400000006ff */
[-C--:B------:R-:W-:Y:S01]  /*7a80*/  SHF.R.U32.HI R7, RZ, R26.reuse, R7 ;  /* 0x0000001aff077219 */ /* 0x080fe20000011607 */
[----:B------:R-:W-:Y:S01]  /*7a90*/  IMAD.MOV.U32 R6, RZ, RZ, R18 ;  /* 0x000000ffff067224 */ /* 0x000fe200078e0012 */
[----:B------:R-:W-:Y:S01]  /*7aa0*/  SHF.L.U32 R26, R13, R26, RZ ;  /* 0x0000001a0d1a7219 */ /* 0x000fe200000006ff */
[----:B------:R-:W2:Y:S01]  /*7ab0*/  LDC R30, c[0x0][0x638] ;  /* 0x00018e00ff1e7b82 */ /* 0x000ea20000000800 */
[----:B------:R-:W-:-:S07]  /*7ac0*/  LOP3.LUT R25, RZ, R11, RZ, 0x33, !PT ;  /* 0x0000000bff197212 */ /* 0x000fce00078e33ff */
[----:B------:R-:W0:Y:S01]  /*7ad0*/  LDC R31, c[0x0][0x610] ;  /* 0x00018400ff1f7b82 */ /* 0x000e220000000800 */
[----:B----4-:R-:W-:Y:S05]  /*7ae0*/  @!P1 BRA `(.L_x_170) ;  /* 0x0000000000289947 */ /* 0x010fea0003800000 */
[----:B------:R-:W4:Y:S02]  /*7af0*/  LDC R13, c[0x0][0x64c] ;  /* 0x00019300ff0d7b82 */ /* 0x000f240000000800 */
[----:B----4-:R-:W-:-:S05]  /*7b00*/  IADD3 R13, P1, R18, R13, RZ ;  /* 0x0000000d120d7210 */ /* 0x010fca0007f3e0ff */
[----:B------:R-:W-:-:S04]  /*7b10*/  IMAD.X R15, RZ, RZ, R7, P1 ;  /* 0x000000ffff0f7224 */ /* 0x000fc800008e0607 */
[----:B------:R-:W-:-:S04]  /*7b20*/  IMAD.WIDE.U32 R6, R15, R28, RZ ;  /* 0x0000001c0f067225 */ /* 0x000fc800078e00ff */
[----:B---3--:R-:W-:-:S04]  /*7b30*/  IMAD.WIDE.U32 R10, P1, R13, R29, R6 ;  /* 0x0000001d0d0a7225 */ /* 0x008fc80007820006 */
[----:B------:R-:W-:-:S04]  /*7b40*/  IMAD.WIDE.U32 R6, R13, R28, RZ ;  /* 0x0000001c0d067225 */ /* 0x000fc800078e00ff */
[----:B------:R-:W-:Y:S01]  /*7b50*/  IMAD.X R13, RZ, RZ, RZ, P1 ;  /* 0x000000ffff0d7224 */ /* 0x000fe200008e06ff */
[----:B------:R-:W-:Y:S01]  /*7b60*/  IADD3 RZ, P1, R7, R10, RZ ;  /* 0x0000000a07ff7210 */ /* 0x000fe20007f3e0ff */
[----:B------:R-:W-:-:S04]  /*7b70*/  IMAD.MOV.U32 R12, RZ, RZ, R11 ;  /* 0x000000ffff0c7224 */ /* 0x000fc800078e000b */
[----:B------:R-:W-:-:S08]  /*7b80*/  IMAD.WIDE.U32.X R6, R15, R29, R12, P1 ;  /* 0x0000001d0f067225 */ /* 0x000fd000008e040c */
.L_x_170:
[----:B-1----:R-:W-:Y:S01]  /*7b90*/  SHF.R.U64 R6, R6, R27, R7 ;  /* 0x0000001b06067219 */ /* 0x002fe20000001207 */
[----:B0-----:R-:W-:Y:S01]  /*7ba0*/  VIADD R13, R20, 0xffffffff ;  /* 0xffffffff140d7836 */ /* 0x001fe20000000000 */
[----:B------:R-:W-:Y:S01]  /*7bb0*/  LOP3.LUT R11, R14, R25, RZ, 0xc0, !PT ;  /* 0x000000190e0b7212 */ /* 0x000fe200078ec0ff */
[----:B------:R-:W-:Y:S02]  /*7bc0*/  IMAD.MOV R19, RZ, RZ, -R19 ;  /* 0x000000ffff137224 */ /* 0x000fe400078e0a13 */
[----:B------:R-:W-:Y:S02]  /*7bd0*/  IMAD.MOV R7, RZ, RZ, -R6 ;  /* 0x000000ffff077224 */ /* 0x000fe400078e0a06 */
[----:B------:R-:W-:Y:S01]  /*7be0*/  IMAD R26, R26, R6, R11 ;  /* 0x000000061a1a7224 */ /* 0x000fe200078e020b */
[----:B------:R-:W-:Y:S01]  /*7bf0*/  LOP3.LUT R11, R16, R13, RZ, 0xc0, !PT ;  /* 0x0000000d100b7212 */ /* 0x000fe200078ec0ff */
[----:B---3--:R-:W-:Y:S02]  /*7c00*/  @P3 IMAD R23, R21, R19, R22 ;  /* 0x0000001315173224 */ /* 0x008fe400078e0216 */
[----:B--2---:R-:W-:-:S02]  /*7c10*/  IMAD R6, R7, R30, R18 ;  /* 0x0000001e07067224 */ /* 0x004fc400078e0212 */
[----:B------:R-:W-:Y:S02]  /*7c20*/  IMAD R26, R26, R31, R23 ;  /* 0x0000001f1a1a7224 */ /* 0x000fe400078e0217 */
[----:B------:R-:W-:Y:S02]  /*7c30*/  IMAD R11, R6, R20, R11 ;  /* 0x00000014060b7224 */ /* 0x000fe400078e020b */
[----:B------:R-:W-:Y:S02]  /*7c40*/  IMAD.MOV.U32 R7, RZ, RZ, 0x1 ;  /* 0x00000001ff077424 */ /* 0x000fe400078e00ff */
[----:B------:R-:W-:Y:S01]  /*7c50*/  IMAD.MOV.U32 R6, RZ, RZ, R17 ;  /* 0x000000ffff067224 */ /* 0x000fe200078e0011 */
[----:B------:R-:W-:Y:S02]  /*7c60*/  SEL R10, R11, R26, !P3 ;  /* 0x0000001a0b0a7207 */ /* 0x000fe40005800000 */
[----:B------:R-:W-:-:S07]  /*7c70*/  SEL R26, R26, R11, !P3 ;  /* 0x0000000b1a1a7207 */ /* 0x000fce0005800000 */
.L_x_168:
[----:B------:R-:W-:Y:S01]  /*7c80*/  LOP3.LUT P1, RZ, R7, 0xff, RZ, 0xc0, !PT ;  /* 0x000000ff07ff7812 */ /* 0x000fe2000782c0ff */
[----:B------:R-:W-:-:S12]  /*7c90*/  IMAD.MOV.U32 R7, RZ, RZ, R26 ;  /* 0x000000ffff077224 */ /* 0x000fd800078e001a */
[----:B------:R-:W-:Y:S05]  /*7ca0*/  @P1 BRA `(.L_x_171) ;  /* 0xffffff9400201947 */ /* 0x000fea000383ffff */
[----:B------:R-:W-:Y:S05]  /*7cb0*/  EXIT ;  /* 0x000000000000794d */ /* 0x000fea0003800000 */
.L_x_7:
[----:B0-----:R-:W-:Y:S01]  /*7cc0*/  ULDC.64 UR4, c[0x0][0x650] ;  /* 0x0001940000047ab9 */ /* 0x001fe20000000a00 */
        /* <DEDUP_REMOVED lines=25> */
.L_x_173:
[----:B------:R-:W0:Y:S01]  /*7e60*/  LDC.64 R28, c[0x0][0x640] ;  /* 0x00019000ff1c7b82 */ /* 0x000e220000000a00 */
[-CC-:B------:R-:W-:Y:S01]  /*7e70*/  SHF.R.U64 R21, R16, R10.reuse, R17.reuse ;  /* 0x0000000a10157219 */ /* 0x180fe20000001211 */
[----:B------:R-:W-:Y:S01]  /*7e80*/  IMAD.MOV.U32 R27, RZ, RZ, 0x1 ;  /* 0x00000001ff1b7424 */ /* 0x000fe200078e00ff */
[----:B------:R-:W-:Y:S02]  /*7e90*/  SHF.R.U32.HI R5, RZ, R10, R17 ;  /* 0x0000000aff057219 */ /* 0x000fe40000011611 */
[----:B------:R-:W-:-:S03]  /*7ea0*/  IADD3 R7, P0, RZ, -R21, RZ ;  /* 0x80000015ff077210 */ /* 0x000fc60007f1e0ff */
[----:B------:R-:W1:Y:S02]  /*7eb0*/  LDC R14, c[0x0][0x618] ;  /* 0x00018600ff0e7b82 */ /* 0x000e640000000800 */
[----:B------:R-:W-:Y:S02]  /*7ec0*/  IMAD.X R5, RZ, RZ, ~R5, P0 ;  /* 0x000000ffff057224 */ /* 0x000fe400000e0e05 */
[----:B------:R-:W-:-:S04]  /*7ed0*/  IMAD.WIDE.U32 R12, R7, R24, R2 ;  /* 0x00000018070c7225 */ /* 0x000fc800078e0002 */
[----:B------:R-:W2:Y:S01]  /*7ee0*/  LDC R16, c[0x0][0x608] ;  /* 0x00018200ff107b82 */ /* 0x000ea20000000800 */
[----:B------:R-:W-:-:S04]  /*7ef0*/  IMAD R10, R5, R24, RZ ;  /* 0x00000018050a7224 */ /* 0x000fc800078e02ff */
[----:B------:R-:W-:Y:S02]  /*7f00*/  IMAD R5, R7, R25, R10 ;  /* 0x0000001907057224 */ /* 0x000fe400078e020a */
[----:B------:R-:W-:Y:S01]  /*7f10*/  IMAD.MOV.U32 R7, RZ, RZ, -0x1 ;  /* 0xffffffffff077424 */ /* 0x000fe200078e00ff */
[----:B------:R-:W3:Y:S01]  /*7f20*/  LDC R26, c[0x0][0x658] ;  /* 0x00019600ff1a7b82 */ /* 0x000ee20000000800 */
[----:B------:R-:W-:Y:S01]  /*7f30*/  IMAD.IADD R5, R13, 0x1, R5 ;  /* 0x000000010d057824 */ /* 0x000fe200078e0205 */
[----:B0-----:R-:W-:-:S04]  /*7f40*/  ISETP.NE.U32.AND P0, PT, R28, RZ, PT ;  /* 0x000000ff1c00720c */ /* 0x001fc80003f05070 */
        /* <DEDUP_REMOVED lines=8> */
[-CC-:B---3--:R-:W-:Y:S02]  /*7fd0*/  SHF.R.U64 R24, R22, R26.reuse, R5.reuse ;  /* 0x0000001a16187219 */ /* 0x188fe40000001205 */
[-C--:B------:R-:W-:Y:S02]  /*7fe0*/  SHF.L.U32 R7, R7, R26.reuse, RZ ;  /* 0x0000001a07077219 */ /* 0x080fe400000006ff */
[----:B------:R-:W-:Y:S01]  /*7ff0*/  SHF.R.U32.HI R13, RZ, R26, R5 ;  /* 0x0000001aff0d7219 */ /* 0x000fe20000011605 */
[----:B------:R-:W-:Y:S01]  /*8000*/  IMAD.MOV.U32 R12, RZ, RZ, R24 ;  /* 0x000000ffff0c7224 */ /* 0x000fe200078e0018 */
[----:B------:R-:W-:Y:S01]  /*8010*/  LOP3.LUT R31, RZ, R7, RZ, 0x33, !PT ;  /* 0x00000007ff1f7212 */ /* 0x000fe200078e33ff */
[----:B------:R-:W3:Y:S01]  /*8020*/  LDC R30, c[0x0][0x610] ;  /* 0x00018400ff1e7b82 */ /* 0x000ee20000000800 */
[----:B------:R-:W-:Y:S05]  /*8030*/  @!P0 BRA `(.L_x_174) ;  /* 0x0000000000288947 */ /* 0x000fea0003800000 */
        /* <DEDUP_REMOVED lines=10> */
.L_x_174:
[----:B-1----:R-:W-:Y:S01]  /*80e0*/  SHF.R.U64 R10, R12, R10, R13 ;  /* 0x0000000a0c0a7219 */ /* 0x002fe2000000120d */
[----:B0-----:R-:W-:Y:S01]  /*80f0*/  VIADD R9, R23, 0xffffffff ;  /* 0xffffffff17097836 */ /* 0x001fe20000000000 */
[----:B------:R-:W-:Y:S01]  /*8100*/  SHF.L.U32 R27, R27, R26, RZ ;  /* 0x0000001a1b1b7219 */ /* 0x000fe200000006ff */
[----:B------:R-:W-:Y:S01]  /*8110*/  @P3 IMAD R11, R19, R20, R8 ;  /* 0x00000014130b3224 */ /* 0x000fe200078e0208 */
[----:B------:R-:W-:Y:S01]  /*8120*/  LOP3.LUT R5, R22, R31, RZ, 0xc0, !PT ;  /* 0x0000001f16057212 */ /* 0x000fe200078ec0ff */
[----:B------:R-:W-:Y:S01]  /*8130*/  IMAD.MOV R7, RZ, RZ, -R10 ;  /* 0x000000ffff077224 */ /* 0x000fe200078e0a0a */
[----:B------:R-:W-:Y:S01]  /*8140*/  LOP3.LUT R18, R18, R9, RZ, 0xc0, !PT ;  /* 0x0000000912127212 */ /* 0x000fe200078ec0ff */
[----:B------:R-:W-:Y:S02]  /*8150*/  IMAD.MOV.U32 R16, RZ, RZ, R21 ;  /* 0x000000ffff107224 */ /* 0x000fe400078e0015 */
[----:B------:R-:W-:Y:S02]  /*8160*/  IMAD R10, R27, R10, R5 ;  /* 0x0000000a1b0a7224 */ /* 0x000fe400078e0205 */
[----:B--2---:R-:W-:-:S02]  /*8170*/  IMAD R5, R7, R25, R24 ;  /* 0x0000001907057224 */ /* 0x004fc400078e0218 */
[----:B------:R-:W-:Y:S02]  /*8180*/  IMAD.MOV.U32 R7, RZ, RZ, 0x1 ;  /* 0x00000001ff077424 */ /* 0x000fe400078e00ff */
[----:B---3--:R-:W-:Y:S02]  /*8190*/  IMAD R11, R10, R30, R11 ;  /* 0x0000001e0a0b7224 */ /* 0x008fe400078e020b */
[----:B------:R-:W-:Y:S01]  /*81a0*/  IMAD R18, R5, R23, R18 ;  /* 0x0000001705127224 */ /* 0x000fe200078e0212 */
[----:B------:R-:W-:-:S04]  /*81b0*/  PRMT R5, R7, 0x7610, R5 ;  /* 0x0000761007057816 */ /* 0x000fc80000000005 */
[----:B------:R-:W-:Y:S02]  /*81c0*/  SEL R7, R18, R11, !P3 ;  /* 0x0000000b12077207 */ /* 0x000fe40005800000 */
[----:B------:R-:W-:-:S07]  /*81d0*/  SEL R18, R11, R18, !P3 ;  /* 0x000000120b127207 */ /* 0x000fce0005800000 */
.L_x_172:
[----:B------:R-:W-:-:S08]  /*81e0*/  NOP ;  /* 0x0000000000007918 */ /* 0x000fd00000000000 */
[----:B------:R-:W0:-:S00]  /*81f0*/  USETMAXREG.DEALLOC.CTAPOOL 0x28 ;  /* 0x00000028000079c8 */ /* 0x000e0000080e0500 */
[----:B0-----:R-:W-:-:S13]  /*8200*/  ISETP.NE.AND P0, PT, R6, RZ, PT ;  /* 0x000000ff0600720c */ /* 0x001fda0003f05270 */
[----:B------:R-:W-:Y:S05]  /*8210*/  @P0 EXIT ;  /* 0x000000000000094d */ /* 0x000fea0003800000 */
[----:B------:R-:W-:Y:S01]  /*8220*/  LOP3.LUT P0, RZ, R5, 0xff, RZ, 0xc0, !PT ;  /* 0x000000ff05ff7812 */ /* 0x000fe2000780c0ff */
[----:B------:R-:W-:Y:S02]  /*8230*/  IMAD.MOV.U32 R5, RZ, RZ, 0x1 ;  /* 0x00000001ff057424 */ /* 0x000fe400078e00ff */
[----:B------:R-:W-:-:S10]  /*8240*/  IMAD.MOV.U32 R17, RZ, RZ, RZ ;  /* 0x000000ffff117224 */ /* 0x000fd400078e00ff */
[----:B------:R-:W-:Y:S05]  /*8250*/  @!P0 BRA `(.L_x_175) ;  /* 0x0000000c00308947 */ /* 0x000fea0003800000 */
[----:B------:R-:W0:Y:S01]  /*8260*/  LDC R5, c[0x0][0x28c] ;  /* 0x0000a300ff057b82 */ /* 0x000e220000000800 */
[----:B------:R-:W-:Y:S01]  /*8270*/  ULDC UR5, c[0x0][0x658] ;  /* 0x0001960000057ab9 */ /* 0x000fe20000000800 */
[----:B------:R-:W-:Y:S01]  /*8280*/  UMOV UR7, 0xffffffff ;  /* 0xffffffff00077882 */ /* 0x000fe20000000000 */
[----:B------:R-:W-:Y:S01]  /*8290*/  ULDC UR6, c[0x0][0xc] ;  /* 0x0000030000067ab9 */ /* 0x000fe20000000800 */
[----:B------:R-:W-:Y:S01]  /*82a0*/  USHF.L.U32 UR8, UR7, UR5, URZ ;  /* 0x0000000507087299 */ /* 0x000fe2000800063f */
[----:B------:R-:W-:Y:S01]  /*82b0*/  BSSY B0, `(.L_x_175) ;  /* 0x00000c6000007945 */ /* 0x000fe20003800000 */
[----:B------:R-:W-:Y:S01]  /*82c0*/  UMOV UR9, 0x1 ;  /* 0x0000000100097882 */ /* 0x000fe20000000000 */
[----:B------:R-:W-:Y:S01]  /*82d0*/  ULDC UR7, c[0x0][0x10] ;  /* 0x0000040000077ab9 */ /* 0x000fe20000000800 */
[----:B------:R-:W1:Y:S01]  /*82e0*/  S2UR UR10, SR_CgaCtaId ;  /* 0x00000000000a79c3 */ /* 0x000e620000008800 */
[----:B------:R-:W-:Y:S01]  /*82f0*/  UIMAD.WIDE.U32 UR6, UR6, UR7, URZ ;  /* 0x00000007060672a5 */ /* 0x000fe2000f8e003f */
[----:B------:R-:W-:Y:S01]  /*8300*/  IMAD.MOV.U32 R14, RZ, RZ, 0x1 ;  /* 0x00000001ff0e7424 */ /* 0x000fe200078e00ff */
[----:B------:R-:W-:Y:S01]  /*8310*/  USHF.L.U32 UR18, UR9, UR5, URZ ;  /* 0x0000000509127299 */ /* 0x000fe2000800063f */
[----:B------:R-:W-:Y:S01]  /*8320*/  LOP3.LUT R15, R4, 0x2, RZ, 0xfc, !PT ;  /* 0x00000002040f7812 */ /* 0x000fe200078efcff */
[----:B------:R-:W-:Y:S01]  /*8330*/  IMAD.MOV.U32 R17, RZ, RZ, RZ ;  /* 0x000000ffff117224 */ /* 0x000fe200078e00ff */
[----:B------:R-:W-:Y:S01]  /*8340*/  ULDC UR5, c[0x0][0x14] ;  /* 0x0000050000057ab9 */ /* 0x000fe20000000800 */
[----:B------:R-:W-:Y:S01]  /*8350*/  ULDC UR4, c[0x0][0x600] ;  /* 0x0001800000047ab9 */ /* 0x000fe20000000800 */
[----:B------:R-:W-:-:S02]  /*8360*/  UIMAD.WIDE.U32 UR20, UR6, UR5, URZ ;  /* 0x00000005061472a5 */ /* 0x000fc4000f8e003f */
[----:B------:R-:W-:Y:S02]  /*8370*/  UIMAD UR13, UR7, UR5, URZ ;  /* 0x00000005070d72a4 */ /* 0x000fe4000f8e023f */
[----:B------:R-:W-:Y:S02]  /*8380*/  UIADD3 UR4, UR4, -0x1, URZ ;  /* 0xffffffff04047890 */ /* 0x000fe4000fffe03f */
[----:B------:R-:W-:Y:S01]  /*8390*/  ULOP3.LUT UR17, URZ, UR8, URZ, 0x33, !UPT ;  /* 0x000000083f117292 */ /* 0x000fe2000f8e333f */
[----:B0-----:R-:W-:Y:S01]  /*83a0*/  VIADD R5, R5, 0x1f ;  /* 0x0000001f05057836 */ /* 0x001fe20000000000 */
[----:B------:R-:W-:Y:S01]  /*83b0*/  UIADD3 UR13, UR21, UR13, URZ ;  /* 0x0000000d150d7290 */ /* 0x000fe2000fffe03f */
[----:B------:R-:W-:-:S03]  /*83c0*/  ULDC.64 UR22, c[0x0][0x198] ;  /* 0x0000660000167ab9 */ /* 0x000fc60000000a00 */
[----:B------:R-:W-:Y:S01]  /*83d0*/  SHF.R.S32.HI R6, RZ, 0x1f, R5 ;  /* 0x0000001fff067819 */ /* 0x000fe20000011405 */
[----:B-1----:R-:W-:-:S03]  /*83e0*/  IMAD.U32 R11, RZ, RZ, UR10 ;  /* 0x0000000aff0b7e24 */ /* 0x002fc6000f8e00ff */
[----:B------:R-:W-:Y:S01]  /*83f0*/  LEA.HI R6, R6, R5, RZ, 0x5 ;  /* 0x0000000506067211 */ /* 0x000fe200078f28ff */
[----:B------:R-:W-:-:S03]  /*8400*/  IMAD.MOV.U32 R5, RZ, RZ, 0x1 ;  /* 0x00000001ff057424 */ /* 0x000fc600078e00ff */
[----:B------:R-:W-:-:S05]  /*8410*/  SHF.R.S32.HI R10, RZ, 0x5, R6 ;  /* 0x00000005ff0a7819 */ /* 0x000fca0000011406 */
[----:B------:R-:W-:-:S07]  /*8420*/  VIADD R12, R10, 0x1 ;  /* 0x000000010a0c7836 */ /* 0x000fce0000000000 */
.L_x_186:
[----:B------:R-:W-:-:S03]  /*8430*/  UMOV UR5, 0xffffffff ;  /* 0xffffffff00057882 */ /* 0x000fc60000000000 */
[----:B------:R-:W-:Y:S05]  /*8440*/  BRA.DIV UR5, `(.L_x_176) ;  /* 0x0000000e05807947 */ /* 0x000fea000b800000 */
[----:B------:R-:W-:-:S13]  /*8450*/  ELECT P0, URZ, PT ;  /* 0x00000000003f782f */ /* 0x000fda0003800000 */
.L_x_196:
[----:B------:R-:W0:Y:S01]  /*8460*/  LDC R6, c[0x0][0x28c] ;  /* 0x0000a300ff067b82 */ /* 0x000e220000000800 */
[----:B------:R-:W-:Y:S01]  /*8470*/  BSSY B1, `(.L_x_177) ;  /* 0x0000039000017945 */ /* 0x000fe20003800000 */
[----:B0-----:R-:W-:-:S13]  /*8480*/  ISETP.LT.OR P0, PT, R6, 0x1, !P0 ;  /* 0x000000010600780c */ /* 0x001fda0004701670 */
[----:B------:R-:W-:Y:S05]  /*8490*/  @P0 BRA `(.L_x_178) ;  /* 0x0000000000d80947 */ /* 0x000fea0003800000 */
[----:B------:R-:W-:Y:S02]  /*84a0*/  IMAD R18, R18, 0x2, R11 ;  /* 0x0000000212127824 */ /* 0x000fe400078e020b */
[----:B------:R-:W-:Y:S02]  /*84b0*/  IMAD.SHL.U32 R20, R7, 0x80, RZ ;  /* 0x0000008007147824 */ /* 0x000fe400078e00ff */
[----:B------:R-:W-:Y:S02]  /*84c0*/  IMAD.MOV.U32 R23, RZ, RZ, RZ ;  /* 0x000000ffff177224 */ /* 0x000fe400078e00ff */
[----:B------:R-:W-:Y:S02]  /*84d0*/  IMAD.MOV.U32 R6, RZ, RZ, R12 ;  /* 0x000000ffff067224 */ /* 0x000fe400078e000c */
[----:B------:R-:W-:Y:S02]  /*84e0*/  IMAD.MOV.U32 R7, RZ, RZ, R5 ;  /* 0x000000ffff077224 */ /* 0x000fe400078e0005 */
[----:B------:R-:W-:-:S02]  /*84f0*/  IMAD.MOV.U32 R8, RZ, RZ, R17 ;  /* 0x000000ffff087224 */ /* 0x000fc400078e0011 */
[----:B------:R-:W-:-:S07]  /*8500*/  IMAD.SHL.U32 R19, R18, 0x40, RZ ;  /* 0x0000004012137824 */ /* 0x000fce00078e00ff */
.L_x_181:
[----:B------:R-:W0:Y:S01]  /*8510*/  S2UR UR5, SR_CgaCtaId ;  /* 0x00000000000579c3 */ /* 0x000e220000008800 */
[----:B------:R-:W-:Y:S02]  /*8520*/  MOV R18, 0x400 ;  /* 0x0000040000127802 */ /* 0x000fe40000000f00 */
[----:B------:R-:W-:Y:S02]  /*8530*/  SHF.L.U32 R9, R7, 0x1f, RZ ;  /* 0x0000001f07097819 */ /* 0x000fe400000006ff */
[----:B------:R-:W-:-:S13]  /*8540*/  LOP3.LUT P1, RZ, R0, 0x7f, RZ, 0xc0, !PT ;  /* 0x0000007f00ff7812 */ /* 0x000fda000782c0ff */
[----:B------:R-:W1:Y:S01]  /*8550*/  @!P1 LDC R13, c[0x0][0x500] ;  /* 0x00014000ff0d9b82 */ /* 0x000e620000000800 */
[----:B0-----:R-:W-:-:S05]  /*8560*/  IMAD.U32 R11, RZ, RZ, UR5 ;  /* 0x00000005ff0b7e24 */ /* 0x001fca000f8e00ff */
[----:B------:R-:W-:-:S05]  /*8570*/  LEA R21, R11, R18, 0x18 ;  /* 0x000000120b157211 */ /* 0x000fca00078ec0ff */
[----:B------:R-:W-:-:S04]  /*8580*/  IMAD R22, R8, 0x8, R21 ;  /* 0x0000000808167824 */ /* 0x000fc800078e0215 */
[----:B------:R-:W0:Y:S02]  /*8590*/  SYNCS.PHASECHK.TRANS64.TRYWAIT P0, [R22+URZ+0x18], R9 ;  /* 0x00001809160075a7 */ /* 0x000e24000800017f */
[----:B01----:R-:W-:Y:S05]  /*85a0*/  @!P0 BRA `(.L_x_179) ;  /* 0x0000000c00488947 */ /* 0x003fea0003800000 */
.L_x_197:
[----:B0-----:R-:W-:Y:S01]  /*85b0*/  PRMT R9, R15, 0x9910, RZ ;  /* 0x000099100f097816 */ /* 0x001fe200000000ff */
[----:B------:R0:W-:Y:S03]  /*85c0*/  @!P1 SYNCS.ARRIVE.TRANS64 RZ, [R22+URZ], R13 ;  /* 0x0000000d16ff99a7 */ /* 0x0001e6000800003f */
[----:B------:R-:W-:-:S13]  /*85d0*/  ISETP.NE.AND P0, PT, R9, 0x2, PT ;  /* 0x000000020900780c */ /* 0x000fda0003f05270 */
[----:B0-----:R-:W-:Y:S05]  /*85e0*/  @P0 BRA `(.L_x_180) ;  /* 0x0000000000040947 */ /* 0x001fea0003800000 */
[----:B------:R-:W-:Y:S01]  /*85f0*/  BPT.TRAP 0x1 ;  /* 0x000000040000795c */ /* 0x000fe20000300000 */
.L_x_180:
[----:B------:R-:W-:Y:S01]  /*8600*/  IMAD.SHL.U32 R18, R8, 0x1000, RZ ;  /* 0x0000100008127824 */ /* 0x000fe200078e00ff */
[----:B------:R-:W-:Y:S01]  /*8610*/  R2UR UR8, R21 ;  /* 0x00000000150872ca */ /* 0x000fe200000e0000 */
[----:B------:R-:W-:Y:S01]  /*8620*/  VIADD R6, R6, 0xffffffff ;  /* 0xffffffff06067836 */ /* 0x000fe20000000000 */
[----:B------:R-:W-:Y:S01]  /*8630*/  R2UR UR9, R22 ;  /* 0x00000000160972ca */ /* 0x000fe200000e0000 */
[--C-:B------:R-:W-:Y:S01]  /*8640*/  IMAD R9, R11, 0x800, R18.reuse ;  /* 0x000008000b097824 */ /* 0x100fe200078e0212 */
[----:B------:R-:W-:Y:S01]  /*8650*/  IADD3 R18, R21, 0x3100, R18 ;  /* 0x0000310015127810 */ /* 0x000fe20007ffe012 */
[----:B------:R-:W-:Y:S01]  /*8660*/  UIADD3 UR6, UP0, UR22, 0xf0, URZ ;  /* 0x000000f016067890 */ /* 0x000fe2000ff1e03f */
[----:B------:R-:W-:Y:S01]  /*8670*/  R2UR UR11, R19 ;  /* 0x00000000130b72ca */ /* 0x000fe200000e0000 */
[----:B------:R-:W-:Y:S01]  /*8680*/  UIADD3 UR24, UP1, UR22, 0x1f0, URZ ;  /* 0x000001f016187890 */ /* 0x000fe2000ff3e03f */
[----:B------:R-:W-:Y:S01]  /*8690*/  R2UR UR5, R9 ;  /* 0x00000000090572ca */ /* 0x000fe200000e0000 */
[----:B------:R-:W-:Y:S01]  /*86a0*/  UIADD3.X UR7, URZ, UR23, URZ, UP0, !UPT ;  /* 0x000000173f077290 */ /* 0x000fe200087fe43f */
[C---:B------:R-:W-:Y:S01]  /*86b0*/  R2UR UR10, R23.reuse ;  /* 0x00000000170a72ca */ /* 0x040fe200000e0000 */
[----:B------:R-:W-:Y:S01]  /*86c0*/  VIADD R8, R8, 0x1 ;  /* 0x0000000108087836 */ /* 0x000fe20000000000 */
[----:B------:R-:W-:Y:S01]  /*86d0*/  R2UR UR12, R16 ;  /* 0x00000000100c72ca */ /* 0x000fe200000e0000 */
[----:B------:R-:W-:Y:S01]  /*86e0*/  UIADD3.X UR25, URZ, UR23, URZ, UP1, !UPT ;  /* 0x000000173f197290 */ /* 0x000fe20008ffe43f */
[----:B------:R-:W-:Y:S01]  /*86f0*/  R2UR UR16, R18 ;  /* 0x00000000121072ca */ /* 0x000fe200000e0000 */
[----:B------:R-:W-:Y:S01]  /*8700*/  UMOV UR14, 0x0 ;  /* 0x00000000000e7882 */ /* 0x000fe20000000000 */
[----:B------:R-:W-:Y:S01]  /*8710*/  R2UR UR19, R20 ;  /* 0x00000000141372ca */ /* 0x000fe200000e0000 */
[----:B------:R-:W-:Y:S01]  /*8720*/  UMOV UR15, 0x10000000 ;  /* 0x10000000000f7882 */ /* 0x000fe20000000000 */
[----:B------:R-:W-:Y:S01]  /*8730*/  ISETP.GT.AND P1, PT, R6, 0x1, PT ;  /* 0x000000010600780c */ /* 0x000fe20003f24270 */
[----:B------:R-:W-:Y:S01]  /*8740*/  VIADD R23, R23, 0x20 ;  /* 0x0000002017177836 */ /* 0x000fe20000000000 */
[----:B------:R-:W-:Y:S01]  /*8750*/  ISETP.NE.AND P0, PT, R8, 0x3, PT ;  /* 0x000000030800780c */ /* 0x000fe20003f05270 */
[----:B------:R-:W-:-:S03]  /*8760*/  UIADD3 UR8, UR8, 0x100, UR5 ;  /* 0x0000010008087890 */ /* 0x000fc6000fffe005 */
[----:B------:R-:W-:Y:S01]  /*8770*/  UMOV UR5, 0x30000 ;  /* 0x0003000000057882 */ /* 0x000fe20000000000 */
[----:B------:R-:W-:Y:S02]  /*8780*/  SEL R18, RZ, 0x1, P0 ;  /* 0x00000001ff127807 */ /* 0x000fe40000000000 */
[----:B------:R-:W-:Y:S02]  /*8790*/  SEL R8, R8, RZ, P0 ;  /* 0x000000ff08087207 */ /* 0x000fe40000000000 */
[----:B------:R-:W-:Y:S01]  /*87a0*/  LOP3.LUT R7, R7, R18, RZ, 0x3c, !PT ;  /* 0x0000001207077212 */ /* 0x000fe200078e3cff */
[----:B------:R0:W-:Y:S02]  /*87b0*/  UTMALDG.3D.MULTICAST [UR8], [UR6], UR5, desc[UR14] ;  /* 0x00000e08060073b4 */ /* 0x0001e40008011805 */
[----:B0-----:R-:W-:Y:S01]  /*87c0*/  UMOV UR8, UR16 ;  /* 0x0000001000087c82 */ /* 0x001fe20008000000 */
[----:B------:R-:W-:Y:S02]  /*87d0*/  UMOV UR11, UR19 ;  /* 0x00000013000b7c82 */ /* 0x000fe40008000000 */
[----:B------:R0:W-:Y:S02]  /*87e0*/  UTMALDG.3D [UR8], [UR24], desc[UR14] ;  /* 0x00000e08180075b4 */ /* 0x0001e40008011000 */
[----:B0-----:R-:W-:Y:S05]  /*87f0*/  @P1 BRA `(.L_x_181) ;  /* 0xfffffffc00441947 */ /* 0x001fea000383ffff */
.L_x_178:
[----:B------:R-:W-:Y:S05]  /*8800*/  BSYNC B1 ;  /* 0x0000000000017941 */ /* 0x000fea0003800000 */
.L_x_177:
[----:B------:R-:W-:Y:S01]  /*8810*/  LOP3.LUT P1, RZ, R14, 0xff, RZ, 0xc0, !PT ;  /* 0x000000ff0eff7812 */ /* 0x000fe2000782c0ff */
[C---:B------:R-:W-:Y:S01]  /*8820*/  IMAD.IADD R17, R10.reuse, 0x1, R17 ;  /* 0x000000010a117824 */ /* 0x040fe200078e0211 */
[----:B------:R-:W-:Y:S01]  /*8830*/  ULDC.64 UR6, c[0x0][0x650] ;  /* 0x0001940000067ab9 */ /* 0x000fe20000000a00 */
[C---:B------:R-:W-:Y:S01]  /*8840*/  ISETP.GE.U32.AND P2, PT, R10.reuse, 0x3, PT ;  /* 0x000000030a00780c */ /* 0x040fe20003f46070 */
[----:B------:R-:W-:Y:S01]  /*8850*/  BSSY B1, `(.L_x_182) ;  /* 0x0000069000017945 */ /* 0x000fe20003800000 */
[----:B------:R-:W-:Y:S01]  /*8860*/  IMAD.MOV.U32 R18, RZ, RZ, -0x1 ;  /* 0xffffffffff127424 */ /* 0x000fe200078e00ff */
[----:B------:R-:W-:Y:S01]  /*8870*/  ISETP.GT.U32.AND P0, PT, R17, 0x2, PT ;  /* 0x000000021100780c */ /* 0x000fe20003f04070 */
[----:B------:R-:W-:Y:S01]  /*8880*/  IMAD.MOV.U32 R16, RZ, RZ, -0x1 ;  /* 0xffffffffff107424 */ /* 0x000fe200078e00ff */
[----:B------:R-:W-:Y:S02]  /*8890*/  PRMT R14, RZ, 0x7610, R14 ;  /* 0x00007610ff0e7816 */ /* 0x000fe4000000000e */
[----:B------:R-:W-:-:S03]  /*88a0*/  ISETP.LT.U32.AND P0, PT, R10, 0x3, P0 ;  /* 0x000000030a00780c */ /* 0x000fc60000701070 */
[----:B------:R-:W0:Y:S01]  /*88b0*/  @P1 S2R R11, SR_CgaCtaId ;  /* 0x00000000000b1919 */ /* 0x000e220000008800 */
[----:B------:R-:W-:-:S04]  /*88c0*/  @P1 MOV R6, 0x400 ;  /* 0x0000040000061802 */ /* 0x000fc80000000f00 */
[----:B0-----:R-:W-:Y:S01]  /*88d0*/  @P1 LEA R8, R11, R6, 0x18 ;  /* 0x000000060b081211 */ /* 0x001fe200078ec0ff */
[----:B------:R-:W-:Y:S01]  /*88e0*/  IMAD.WIDE.U32 R6, R17, -0x55555555, RZ ;  /* 0xaaaaaaab11067825 */ /* 0x000fe200078e00ff */
[----:B------:R-:W-:Y:S02]  /*88f0*/  SEL R6, RZ, 0x1, !P0 ;  /* 0x00000001ff067807 */ /* 0x000fe40004000000 */
[----:B------:R0:W-:Y:S01]  /*8900*/  @P1 SYNCS.ARRIVE.TRANS64.A1T0 RZ, [R8+URZ+0x48], RZ ;  /* 0x000048ff08ff19a7 */ /* 0x0001e2000810003f */
[----:B------:R-:W-:Y:S02]  /*8910*/  IADD3 R2, P1, R2, UR20, RZ ;  /* 0x0000001402027c10 */ /* 0x000fe4000ff3e0ff */
[----:B------:R-:W-:Y:S02]  /*8920*/  LOP3.LUT R5, R5, R6, RZ, 0x3c, !PT ;  /* 0x0000000605057212 */ /* 0x000fe400078e3cff */
[----:B------:R-:W-:Y:S02]  /*8930*/  IADD3.X R3, R3, UR13, RZ, P1, !PT ;  /* 0x0000000d03037c10 */ /* 0x000fe40008ffe4ff */
[----:B------:R-:W-:-:S02]  /*8940*/  ISETP.GE.U32.AND P0, PT, R2, UR6, PT ;  /* 0x0000000602007c0c */ /* 0x000fc4000bf06070 */
[----:B0-----:R-:W-:Y:S01]  /*8950*/  SHF.R.U32.HI R8, RZ, 0x1, R7 ;  /* 0x00000001ff087819 */ /* 0x001fe20000011607 */
[----:B------:R-:W-:Y:S01]  /*8960*/  IMAD.MOV.U32 R7, RZ, RZ, -0x1 ;  /* 0xffffffffff077424 */ /* 0x000fe200078e00ff */
[----:B------:R-:W-:Y:S02]  /*8970*/  ISETP.GE.U32.AND.EX P0, PT, R3, UR7, PT, P0 ;  /* 0x0000000703007c0c */ /* 0x000fe4000bf06100 */
[----:B------:R-:W-:Y:S01]  /*8980*/  @P2 LOP3.LUT R5, R5, 0x1, R8, 0x78, !PT ;  /* 0x0000000105052812 */ /* 0x000fe200078e7808 */
[----:B------:R-:W-:Y:S01]  /*8990*/  IMAD R17, R8, -0x3, R17 ;  /* 0xfffffffd08117824 */ /* 0x000fe200078e0211 */
[----:B------:R-:W-:-:S09]  /*89a0*/  PRMT R6, RZ, 0x7610, R6 ;  /* 0x00007610ff067816 */ /* 0x000fd20000000006 */
[----:B------:R-:W-:Y:S05]  /*89b0*/  @P0 BRA `(.L_x_183) ;  /* 0x0000000400480947 */ /* 0x000fea0003800000 */
[----:B------:R-:W0:Y:S01]  /*89c0*/  S2R R18, SR_CTAID.X ;  /* 0x0000000000127919 */ /* 0x000e220000002500 */
[----:B------:R-:W-:Y:S01]  /*89d0*/  ULDC.64 UR6, c[0x0][0x628] ;  /* 0x00018a0000067ab9 */ /* 0x000fe20000000a00 */
[----:B------:R-:W1:Y:S01]  /*89e0*/  LDC R19, c[0x0][0x144] ;  /* 0x00005100ff137b82 */ /* 0x000e620000000800 */
[----:B------:R-:W-:Y:S01]  /*89f0*/  ISETP.NE.U32.AND P0, PT, RZ, UR6, PT ;  /* 0x00000006ff007c0c */ /* 0x000fe2000bf05070 */
[----:B------:R-:W2:Y:S01]  /*8a00*/  S2R R13, SR_CTAID.Y ;  /* 0x00000000000d7919 */ /* 0x000ea20000002600 */
[----:B------:R-:W-:Y:S01]  /*8a10*/  ULDC UR8, c[0x0][0x630] ;  /* 0x00018c0000087ab9 */ /* 0x000fe20000000800 */
[----:B------:R-:W-:Y:S01]  /*8a20*/  ULDC UR9, c[0x0][0x150] ;  /* 0x0000540000097ab9 */ /* 0x000fe20000000800 */
[----:B------:R-:W-:Y:S01]  /*8a30*/  ISETP.NE.AND.EX P0, PT, RZ, UR7, PT, P0 ;  /* 0x00000007ff007c0c */ /* 0x000fe2000bf05300 */
[----:B------:R-:W-:Y:S02]  /*8a40*/  IMAD.MOV.U32 R6, RZ, RZ, R2 ;  /* 0x000000ffff067224 */ /* 0x000fe400078e0002 */
[----:B------:R-:W-:Y:S01]  /*8a50*/  IMAD.MOV.U32 R7, RZ, RZ, R3 ;  /* 0x000000ffff077224 */ /* 0x000fe200078e0003 */
[----:B0-----:R-:W-:-:S09]  /*8a60*/  I2FP.F32.U32 R20, R18 ;  /* 0x0000001200147245 */ /* 0x001fd20000201000 */
[----:B------:R-:W-:Y:S05]  /*8a70*/  @!P0 BRA `(.L_x_184) ;  /* 0x0000000000288947 */ /* 0x000fea0003800000 */
[----:B------:R-:W-:Y:S02]  /*8a80*/  ULDC UR5, c[0x0][0x634] ;  /* 0x00018d0000057ab9 */ /* 0x000fe40000000800 */
[----:B------:R-:W-:-:S05]  /*8a90*/  IADD3 R7, P0, R2, UR5, RZ ;  /* 0x0000000502077c10 */ /* 0x000fca000ff1e0ff */
[----:B------:R-:W-:-:S04]  /*8aa0*/  IMAD.X R21, RZ, RZ, R3, P0 ;  /* 0x000000ffff157224 */ /* 0x000fc800000e0603 */
[----:B------:R-:W-:-:S04]  /*8ab0*/  IMAD.WIDE.U32 R8, R21, UR6, RZ ;  /* 0x0000000615087c25 */ /* 0x000fc8000f8e00ff */
[----:B------:R-:W-:-:S04]  /*8ac0*/  IMAD.WIDE.U32 R8, P0, R7, UR7, R8 ;  /* 0x0000000707087c25 */ /* 0x000fc8000f800008 */
[----:B------:R-:W-:-:S04]  /*8ad0*/  IMAD.WIDE.U32 R6, R7, UR6, RZ ;  /* 0x0000000607067c25 */ /* 0x000fc8000f8e00ff */
[----:B------:R-:W-:Y:S01]  /*8ae0*/  IMAD.MOV.U32 R6, RZ, RZ, R9 ;  /* 0x000000ffff067224 */ /* 0x000fe200078e0009 */
[----:B------:R-:W-:Y:S01]  /*8af0*/  IADD3 RZ, P1, R7, R8, RZ ;  /* 0x0000000807ff7210 */ /* 0x000fe20007f3e0ff */
[----:B------:R-:W-:-:S04]  /*8b00*/  IMAD.X R7, RZ, RZ, RZ, P0 ;  /* 0x000000ffff077224 */ /* 0x000fc800000e06ff */
[----:B------:R-:W-:-:S08]  /*8b10*/  IMAD.WIDE.U32.X R6, R21, UR7, R6, P1 ;  /* 0x0000000715067c25 */ /* 0x000fd000088e0406 */
.L_x_184:
[----:B------:R-:W-:Y:S01]  /*8b20*/  FMUL R20, R20, UR9 ;  /* 0x0000000914147c20 */ /* 0x000fe20008400000 */
[--C-:B------:R-:W-:Y:S01]  /*8b30*/  SHF.R.U64 R16, R6, UR8, R7.reuse ;  /* 0x0000000806107c19 */ /* 0x100fe20008001207 */
[----:B------:R-:W-:Y:S01]  /*8b40*/  ULDC.64 UR6, c[0x0][0x620] ;  /* 0x0001880000067ab9 */ /* 0x000fe20000000a00 */
[----:B------:R-:W-:Y:S01]  /*8b50*/  SHF.R.U32.HI R6, RZ, UR8, R7 ;  /* 0x00000008ff067c19 */ /* 0x000fe20008011607 */
[----:B------:R-:W-:Y:S01]  /*8b60*/  ULDC.64 UR8, c[0x0][0x640] ;  /* 0x0001900000087ab9 */ /* 0x000fe20000000a00 */
[----:B------:R-:W-:Y:S01]  /*8b70*/  IADD3 R7, P0, RZ, -R16, RZ ;  /* 0x80000010ff077210 */ /* 0x000fe20007f1e0ff */
[----:B------:R-:W0:Y:S01]  /*8b80*/  F2I.U32.TRUNC.NTZ R20, R20 ;  /* 0x0000001400147305 */ /* 0x000e22000020f000 */
[----:B------:R-:W3:Y:S01]  /*8b90*/  LDC R22, c[0x0][0x148] ;  /* 0x00005200ff167b82 */ /* 0x000ee20000000800 */
[----:B------:R-:W-:Y:S02]  /*8ba0*/  ULDC UR5, c[0x0][0x618] ;  /* 0x0001860000057ab9 */ /* 0x000fe40000000800 */
[----:B------:R-:W-:Y:S01]  /*8bb0*/  IMAD.X R6, RZ, RZ, ~R6, P0 ;  /* 0x000000ffff067224 */ /* 0x000fe200000e0e06 */
[----:B------:R-:W-:-:S03]  /*8bc0*/  ISETP.NE.U32.AND P0, PT, RZ, UR8, PT ;  /* 0x00000008ff007c0c */ /* 0x000fc6000bf05070 */
[----:B------:R-:W-:Y:S01]  /*8bd0*/  IMAD R6, R6, UR6, RZ ;  /* 0x0000000606067c24 */ /* 0x000fe2000f8e02ff */
[----:B------:R-:W-:-:S03]  /*8be0*/  ISETP.NE.AND.EX P0, PT, RZ, UR9, PT, P0 ;  /* 0x00000009ff007c0c */ /* 0x000fc6000bf05300 */
[C---:B------:R-:W-:Y:S02]  /*8bf0*/  IMAD R9, R7.reuse, UR7, R6 ;  /* 0x0000000707097c24 */ /* 0x040fe4000f8e0206 */
[----:B------:R-:W-:Y:S01]  /*8c00*/  IMAD.WIDE.U32 R6, R7, UR6, R2 ;  /* 0x0000000607067c25 */ /* 0x000fe2000f8e0002 */
[----:B------:R-:W-:-:S03]  /*8c10*/  ULDC UR6, c[0x0][0x154] ;  /* 0x0000550000067ab9 */ /* 0x000fc60000000800 */
[----:B0-----:R-:W-:Y:S02]  /*8c20*/  IMAD.MOV R8, RZ, RZ, -R20 ;  /* 0x000000ffff087224 */ /* 0x001fe400078e0a14 */
[----:B------:R-:W-:Y:S02]  /*8c30*/  IMAD.IADD R7, R7, 0x1, R9 ;  /* 0x0000000107077824 */ /* 0x000fe400078e0209 */
[----:B-1----:R-:W-:Y:S01]  /*8c40*/  IMAD R18, R19, R8, R18 ;  /* 0x0000000813127224 */ /* 0x002fe200078e0212 */
[----:B--2---:R-:W-:Y:S02]  /*8c50*/  I2FP.F32.U32 R8, R13 ;  /* 0x0000000d00087245 */ /* 0x004fe40000201000 */
[--C-:B------:R-:W-:Y:S02]  /*8c60*/  SHF.R.U64 R19, R6, UR5, R7.reuse ;  /* 0x0000000506137c19 */ /* 0x100fe40008001207 */
[----:B------:R-:W-:Y:S01]  /*8c70*/  SHF.R.U32.HI R6, RZ, UR5, R7 ;  /* 0x00000005ff067c19 */ /* 0x000fe20008011607 */
[----:B------:R-:W-:Y:S01]  /*8c80*/  FMUL R8, R8, UR6 ;  /* 0x0000000608087c20 */ /* 0x000fe20008400000 */
[----:B------:R-:W-:-:S02]  /*8c90*/  ULDC UR5, c[0x0][0x608] ;  /* 0x0001820000057ab9 */ /* 0x000fc40000000800 */
[--C-:B------:R-:W-:Y:S01]  /*8ca0*/  SHF.R.U64 R21, R19, UR5, R6.reuse ;  /* 0x0000000513157c19 */ /* 0x100fe20008001206 */
[----:B------:R0:W1:Y:S01]  /*8cb0*/  F2I.U32.TRUNC.NTZ R24, R8 ;  /* 0x0000000800187305 */ /* 0x000062000020f000 */
[----:B------:R-:W-:Y:S01]  /*8cc0*/  SHF.R.U32.HI R6, RZ, UR5, R6 ;  /* 0x00000005ff067c19 */ /* 0x000fe20008011606 */
[----:B------:R-:W-:-:S03]  /*8cd0*/  ULDC UR5, c[0x0][0x658] ;  /* 0x0001960000057ab9 */ /* 0x000fc60000000800 */
[--C-:B------:R-:W-:Y:S02]  /*8ce0*/  SHF.R.U64 R20, R21, UR5, R6.reuse ;  /* 0x0000000515147c19 */ /* 0x100fe40008001206 */
[----:B------:R-:W-:-:S03]  /*8cf0*/  SHF.R.U32.HI R23, RZ, UR5, R6 ;  /* 0x00000005ff177c19 */ /* 0x000fc60008011606 */
[----:B------:R-:W-:Y:S02]  /*8d00*/  IMAD.MOV.U32 R6, RZ, RZ, R20 ;  /* 0x000000ffff067224 */ /* 0x000fe400078e0014 */
[----:B------:R-:W-:Y:S01]  /*8d10*/  IMAD.MOV.U32 R7, RZ, RZ, R23 ;  /* 0x000000ffff077224 */ /* 0x000fe200078e0017 */
[----:B0-----:R-:W-:Y:S06]  /*8d20*/  @!P0 BRA `(.L_x_185) ;  /* 0x0000000000288947 */ /* 0x001fec0003800000 */
        /* <DEDUP_REMOVED lines=10> */
.L_x_185:
[----:B------:R-:W-:Y:S01]  /*8dd0*/  ULDC UR5, c[0x0][0x648] ;  /* 0x0001920000057ab9 */ /* 0x000fe20000000800 */
[----:B------:R-:W-:Y:S01]  /*8de0*/  LOP3.LUT R21, R21, UR17, RZ, 0xc0, !PT ;  /* 0x0000001115157c12 */ /* 0x000fe2000f8ec0ff */
[----:B-1----:R-:W-:Y:S01]  /*8df0*/  IMAD.MOV R24, RZ, RZ, -R24 ;  /* 0x000000ffff187224 */ /* 0x002fe200078e0a18 */
[----:B------:R-:W-:Y:S01]  /*8e00*/  SHF.R.U64 R6, R6, UR5, R7 ;  /* 0x0000000506067c19 */ /* 0x000fe20008001207 */
[----:B------:R-:W-:Y:S01]  /*8e10*/  ULDC UR5, c[0x0][0x638] ;  /* 0x00018e0000057ab9 */ /* 0x000fe20000000800 */
[----:B------:R-:W-:Y:S01]  /*8e20*/  LOP3.LUT R9, R19, UR4, RZ, 0xc0, !PT ;  /* 0x0000000413097c12 */ /* 0x000fe2000f8ec0ff */
[----:B---3--:R-:W-:Y:S01]  /*8e30*/  @P3 IMAD R18, R22, R24, R13 ;  /* 0x0000001816123224 */ /* 0x008fe200078e020d */
[----:B------:R-:W-:Y:S01]  /*8e40*/  ULDC UR6, c[0x0][0x610] ;  /* 0x0001840000067ab9 */ /* 0x000fe20000000800 */
[----:B------:R-:W-:Y:S02]  /*8e50*/  IMAD.MOV R7, RZ, RZ, -R6 ;  /* 0x000000ffff077224 */ /* 0x000fe400078e0a06 */
[----:B------:R-:W-:-:S02]  /*8e60*/  IMAD R21, R6, UR18, R21 ;  /* 0x0000001206157c24 */ /* 0x000fc4000f8e0215 */
[----:B------:R-:W-:Y:S01]  /*8e70*/  IMAD R20, R7, UR5, R20 ;  /* 0x0000000507147c24 */ /* 0x000fe2000f8e0214 */
[----:B------:R-:W-:Y:S01]  /*8e80*/  ULDC UR5, c[0x0][0x600] ;  /* 0x0001800000057ab9 */ /* 0x000fe20000000800 */
[----:B------:R-:W-:Y:S02]  /*8e90*/  IMAD R18, R21, UR6, R18 ;  /* 0x0000000615127c24 */ /* 0x000fe4000f8e0212 */
[----:B------:R-:W-:Y:S02]  /*8ea0*/  IMAD R9, R20, UR5, R9 ;  /* 0x0000000514097c24 */ /* 0x000fe4000f8e0209 */
[----:B------:R-:W-:-:S03]  /*8eb0*/  IMAD.MOV.U32 R6, RZ, RZ, 0x1 ;  /* 0x00000001ff067424 */ /* 0x000fc600078e00ff */
[----:B------:R-:W-:Y:S02]  /*8ec0*/  SEL R7, R9, R18, !P3 ;  /* 0x0000001209077207 */ /* 0x000fe40005800000 */
[----:B------:R-:W-:-:S07]  /*8ed0*/  SEL R18, R18, R9, !P3 ;  /* 0x0000000912127207 */ /* 0x000fce0005800000 */
.L_x_183:
[----:B------:R-:W-:Y:S05]  /*8ee0*/  BSYNC B1 ;  /* 0x0000000000017941 */ /* 0x000fea0003800000 */
.L_x_182:
[----:B------:R-:W-:-:S13]  /*8ef0*/  LOP3.LUT P0, RZ, R6, 0xff, RZ, 0xc0, !PT ;  /* 0x000000ff06ff7812 */ /* 0x000fda000780c0ff */
[----:B------:R-:W-:Y:S05]  /*8f00*/  @P0 BRA `(.L_x_186) ;  /* 0xfffffff400480947 */ /* 0x000fea000383ffff */
[----:B------:R-:W-:Y:S05]  /*8f10*/  BSYNC B0 ;  /* 0x0000000000007941 */ /* 0x000fea0003800000 */
.L_x_175:
[----:B------:R-:W-:-:S03]  /*8f20*/  UMOV UR5, 0xffffffff ;  /* 0xffffffff00057882 */ /* 0x000fc60000000000 */
[----:B------:R-:W-:Y:S05]  /*8f30*/  BRA.DIV UR5, `(.L_x_187) ;  /* 0x0000000205f87947 */ /* 0x000fea000b800000 */
[----:B------:R-:W-:-:S13]  /*8f40*/  ELECT P0, URZ, PT ;  /* 0x00000000003f782f */ /* 0x000fda0003800000 */
.L_x_200:
[----:B------:R-:W-:Y:S04]  /*8f50*/  BSSY B0, `(.L_x_188) ;  /* 0x0000022000007945 */ /* 0x000fe80003800000 */
[----:B------:R-:W-:Y:S05]  /*8f60*/  @!P0 BRA `(.L_x_189) ;  /* 0x0000000000808947 */ /* 0x000fea0003800000 */
[----:B------:R-:W-:-:S04]  /*8f70*/  LOP3.LUT R4, R4, 0x2, RZ, 0xfc, !PT ;  /* 0x0000000204047812 */ /* 0x000fc800078efcff */
[----:B------:R-:W-:-:S13]  /*8f80*/  ISETP.NE.AND P0, PT, R4, 0x3, PT ;  /* 0x000000030400780c */ /* 0x000fda0003f05270 */
[----:B------:R-:W-:Y:S05]  /*8f90*/  @!P0 BRA `(.L_x_190) ;  /* 0x0000000000048947 */ /* 0x000fea0003800000 */
[----:B------:R-:W-:Y:S01]  /*8fa0*/  BPT.TRAP 0x1 ;  /* 0x000000040000795c */ /* 0x000fe20000300000 */
.L_x_190:
[----:B------:R-:W0:Y:S01]  /*8fb0*/  S2R R3, SR_CgaCtaId ;  /* 0x0000000000037919 */ /* 0x000e220000008800 */
[----:B------:R-:W-:-:S04]  /*8fc0*/  MOV R0, 0x400 ;  /* 0x0000040000007802 */ /* 0x000fc80000000f00 */
[----:B0-----:R-:W-:Y:S02]  /*8fd0*/  LEA R0, R3, R0, 0x18 ;  /* 0x0000000003007211 */ /* 0x001fe400078ec0ff */
[----:B------:R-:W-:-:S03]  /*8fe0*/  SHF.L.U32 R3, R5, 0x1f, RZ ;  /* 0x0000001f05037819 */ /* 0x000fc600000006ff */
[----:B------:R-:W-:-:S04]  /*8ff0*/  VIADD R0, R0, 0x18 ;  /* 0x0000001800007836 */ /* 0x000fc80000000000 */
[C---:B------:R-:W-:Y:S02]  /*9000*/  IMAD R4, R17.reuse, 0x8, R0 ;  /* 0x0000000811047824 */ /* 0x040fe400078e0200 */
[----:B------:R-:W-:Y:S02]  /*9010*/  VIADD R17, R17, 0x1 ;  /* 0x0000000111117836 */ /* 0x000fe40000000000 */
[----:B------:R-:W0:Y:S03]  /*9020*/  SYNCS.PHASECHK.TRANS64.TRYWAIT P0, [R4+URZ], R3 ;  /* 0x00000003040075a7 */ /* 0x000e26000800017f */
[----:B------:R-:W-:-:S04]  /*9030*/  ISETP.NE.AND P1, PT, R17, 0x3, PT ;  /* 0x000000031100780c */ /* 0x000fc80003f25270 */
[----:B------:R-:W-:Y:S02]  /*9040*/  SEL R2, RZ, 0x1, P1 ;  /* 0x00000001ff027807 */ /* 0x000fe40000800000 */
[----:B------:R-:W-:Y:S02]  /*9050*/  SEL R17, R17, RZ, P1 ;  /* 0x000000ff11117207 */ /* 0x000fe40000800000 */
[----:B------:R-:W-:-:S03]  /*9060*/  LOP3.LUT R7, R5, R2, RZ, 0x3c, !PT ;  /* 0x0000000205077212 */ /* 0x000fc600078e3cff */
[----:B------:R-:W-:Y:S01]  /*9070*/  IMAD R6, R17, 0x8, R0 ;  /* 0x0000000811067824 */ /* 0x000fe200078e0200 */
[----:B------:R-:W-:Y:S01]  /*9080*/  SHF.L.U32 R5, R7, 0x1f, RZ ;  /* 0x0000001f07057819 */ /* 0x000fe200000006ff */
[----:B0-----:R-:W-:Y:S06]  /*9090*/  @!P0 BRA `(.L_x_191) ;  /* 0x0000000000c08947 */ /* 0x001fec0003800000 */
.L_x_201:
[----:B------:R-:W1:Y:S01]  /*90a0*/  SYNCS.PHASECHK.TRANS64.TRYWAIT P0, [R6+URZ], R5 ;  /* 0x00000005060075a7 */ /* 0x000e62000800017f */
[----:B------:R-:W-:-:S05]  /*90b0*/  VIADD R2, R17, 0x1 ;  /* 0x0000000111027836 */ /* 0x000fca0000000000 */
[----:B------:R-:W-:-:S04]  /*90c0*/  ISETP.NE.AND P1, PT, R2, 0x3, PT ;  /* 0x000000030200780c */ /* 0x000fc80003f25270 */
[----:B0-----:R-:W-:Y:S02]  /*90d0*/  SEL R4, RZ, 0x1, P1 ;  /* 0x00000001ff047807 */ /* 0x001fe40000800000 */
[----:B------:R-:W-:Y:S02]  /*90e0*/  SEL R3, R2, RZ, P1 ;  /* 0x000000ff02037207 */ /* 0x000fe40000800000 */
[----:B------:R-:W-:Y:S01]  /*90f0*/  LOP3.LUT R4, R7, R4, RZ, 0x3c, !PT ;  /* 0x0000000407047212 */ /* 0x000fe200078e3cff */
[----:B-1----:R-:W-:Y:S06]  /*9100*/  @!P0 BRA `(.L_x_192) ;  /* 0x0000000000b88947 */ /* 0x002fec0003800000 */
.L_x_202:
[----:B------:R-:W-:Y:S01]  /*9110*/  IMAD R3, R3, 0x8, R0 ;  /* 0x0000000803037824 */ /* 0x000fe200078e0200 */
[----:B------:R-:W-:-:S07]  /*9120*/  SHF.L.U32 R0, R4, 0x1f, RZ ;  /* 0x0000001f04007819 */ /* 0x000fce00000006ff */
.L_x_193:
[----:B-1----:R1:W2:Y:S02]  /*9130*/  SYNCS.PHASECHK.TRANS64.TRYWAIT P0, [R3+URZ], R0 ;  /* 0x00000000030075a7 */ /* 0x0022a4000800017f */
[----:B--2---:R-:W-:Y:S05]  /*9140*/  @!P0 NANOSLEEP.SYNCS 0x989680 ;  /* 0x009896800000895d */ /* 0x004fea0003900000 */
[----:B------:R-:W2:Y:S02]  /*9150*/  @!P0 SYNCS.PHASECHK.TRANS64 P0, [R3+URZ], R0 ;  /* 0x00000000030085a7 */ /* 0x000ea4000800007f */
[----:B--2---:R-:W-:Y:S05]  /*9160*/  @!P0 BRA `(.L_x_193) ;  /* 0xfffffffc00f08947 */ /* 0x004fea000383ffff */
.L_x_189:
[----:B------:R-:W-:Y:S05]  /*9170*/  BSYNC B0 ;  /* 0x0000000000007941 */ /* 0x000fea0003800000 */
.L_x_188:
[----:B------:R-:W-:Y:S05]  /*9180*/  EXIT ;  /* 0x000000000000794d */ /* 0x000fea0003800000 */
.L_x_21:
[----:B-1----:R-:W-:-:S04]  /*9190*/  IMAD.U32 R12, RZ, RZ, UR6 ;  /* 0x00000006ff0c7e24 */ /* 0x002fc8000f8e00ff */
[----:B------:R1:W4:Y:S03]  /*91a0*/  SYNCS.PHASECHK.TRANS64.TRYWAIT P1, [R12+URZ], R11 ;  /* 0x0000000b0c0075a7 */ /* 0x000326000802017f */
[----:B----4-:R-:W-:Y:S05]  /*91b0*/  @!P1 NANOSLEEP.SYNCS 0x989680 ;  /* 0x009896800000995d */ /* 0x010fea0003900000 */
[----:B------:R-:W4:Y:S02]  /*91c0*/  @!P1 SYNCS.PHASECHK.TRANS64 P1, [R12+URZ], R11 ;  /* 0x0000000b0c0095a7 */ /* 0x000f24000802007f */
[----:B----4-:R-:W-:Y:S05]  /*91d0*/  @!P1 BRA `(.L_x_21) ;  /* 0xfffffffc00ec9947 */ /* 0x010fea000383ffff */
[----:B------:R-:W-:Y:S05]  /*91e0*/  BRA `(.L_x_20) ;  /* 0xffffff8400587947 */ /* 0x000fea000383ffff */
.L_x_27:
[----:B-1----:R-:W-:-:S04]  /*91f0*/  IMAD.U32 R142, RZ, RZ, UR12 ;  /* 0x0000000cff8e7e24 */ /* 0x002fc8000f8e00ff */
[----:B------:R1:W4:Y:S03]  /*9200*/  SYNCS.PHASECHK.TRANS64.TRYWAIT P1, [R142+URZ], R13 ;  /* 0x0000000d8e0075a7 */ /* 0x000326000802017f */
[----:B----4-:R-:W-:Y:S05]  /*9210*/  @!P1 NANOSLEEP.SYNCS 0x989680 ;  /* 0x009896800000995d */ /* 0x010fea0003900000 */
[----:B------:R-:W4:Y:S02]  /*9220*/  @!P1 SYNCS.PHASECHK.TRANS64 P1, [R142+URZ], R13 ;  /* 0x0000000d8e0095a7 */ /* 0x000f24000802007f */
[----:B----4-:R-:W-:Y:S05]  /*9230*/  @!P1 BRA `(.L_x_27) ;  /* 0xfffffffc00ec9947 */ /* 0x010fea000383ffff */
[----:B------:R-:W-:Y:S05]  /*9240*/  BRA `(.L_x_26) ;  /* 0xffffff8c00847947 */ /* 0x000fea000383ffff */
.L_x_176:
[----:B------:R-:W-:Y:S01]  /*9250*/  BSSY B1, `(.L_x_194) ;  /* 0x0000006000017945 */ /* 0x000fe20003800000 */
[----:B------:R-:W-:-:S07]  /*9260*/  IMAD.MOV.U32 R6, RZ, RZ, -0x1 ;  /* 0xffffffffff067424 */ /* 0x000fce00078e00ff */
[----:B------:R-:W-:Y:S05]  /*9270*/  WARPSYNC.COLLECTIVE R6, `(.L_x_195) ;  /* 0x00000000060c7348 */ /* 0x000fea0003c00000 */
[----:B------:R-:W-:Y:S02]  /*9280*/  ELECT P0, UR62, PT ;  /* 0x00000000003e782f */ /* 0x000fe40003800000 */
[----:B------:R-:W-:Y:S01]  /*9290*/  MOV R6, UR62 ;  /* 0x0000003e00067c02 */ /* 0x000fe20008000f00 */
[----:B------:R-:W-:Y:S10]  /*92a0*/  ENDCOLLECTIVE ;  /* 0x000000000000791b */ /* 0x000ff40003800000 */
.L_x_195:
[----:B------:R-:W-:Y:S05]  /*92b0*/  BSYNC B1 ;  /* 0x0000000000017941 */ /* 0x000fea0003800000 */
.L_x_194:
[----:B------:R-:W-:Y:S05]  /*92c0*/  BRA `(.L_x_196) ;  /* 0xfffffff000647947 */ /* 0x000fea000383ffff */
.L_x_179:
[----:B0-----:R0:W1:Y:S02]  /*92d0*/  SYNCS.PHASECHK.TRANS64.TRYWAIT P0, [R22+URZ+0x18], R9 ;  /* 0x00001809160075a7 */ /* 0x001064000800017f */
[----:B-1----:R-:W-:Y:S05]  /*92e0*/  @!P0 NANOSLEEP.SYNCS 0x989680 ;  /* 0x009896800000895d */ /* 0x002fea0003900000 */
[----:B------:R-:W1:Y:S02]  /*92f0*/  @!P0 SYNCS.PHASECHK.TRANS64 P0, [R22+URZ+0x18], R9 ;  /* 0x00001809160085a7 */ /* 0x000e64000800007f */
[----:B-1----:R-:W-:Y:S05]  /*9300*/  @!P0 BRA `(.L_x_179) ;  /* 0xfffffffc00f08947 */ /* 0x002fea000383ffff */
[----:B------:R-:W-:Y:S05]  /*9310*/  BRA `(.L_x_197) ;  /* 0xfffffff000a47947 */ /* 0x000fea000383ffff */
.L_x_187:
[----:B------:R-:W-:Y:S01]  /*9320*/  BSSY B0, `(.L_x_198) ;  /* 0x0000006000007945 */ /* 0x000fe20003800000 */
[----:B------:R-:W-:-:S07]  /*9330*/  IMAD.MOV.U32 R6, RZ, RZ, -0x1 ;  /* 0xffffffffff067424 */ /* 0x000fce00078e00ff */
[----:B------:R-:W-:Y:S05]  /*9340*/  WARPSYNC.COLLECTIVE R6, `(.L_x_199) ;  /* 0x00000000060c7348 */ /* 0x000fea0003c00000 */
[----:B------:R-:W-:Y:S02]  /*9350*/  ELECT P0, UR62, PT ;  /* 0x00000000003e782f */ /* 0x000fe40003800000 */
[----:B------:R-:W-:Y:S01]  /*9360*/  MOV R6, UR62 ;  /* 0x0000003e00067c02 */ /* 0x000fe20008000f00 */
[----:B------:R-:W-:Y:S10]  /*9370*/  ENDCOLLECTIVE ;  /* 0x000000000000791b */ /* 0x000ff40003800000 */
.L_x_199:
[----:B------:R-:W-:Y:S05]  /*9380*/  BSYNC B0 ;  /* 0x0000000000007941 */ /* 0x000fea0003800000 */
.L_x_198:
[----:B------:R-:W-:Y:S05]  /*9390*/  BRA `(.L_x_200) ;  /* 0xfffffff800ec7947 */ /* 0x000fea000383ffff */
.L_x_191:
[----:B0-----:R0:W1:Y:S02]  /*93a0*/  SYNCS.PHASECHK.TRANS64.TRYWAIT P0, [R4+URZ], R3 ;  /* 0x00000003040075a7 */ /* 0x001064000800017f */
[----:B-1----:R-:W-:Y:S05]  /*93b0*/  @!P0 NANOSLEEP.SYNCS 0x989680 ;  /* 0x009896800000895d */ /* 0x002fea0003900000 */
[----:B------:R-:W1:Y:S02]  /*93c0*/  @!P0 SYNCS.PHASECHK.TRANS64 P0, [R4+URZ], R3 ;  /* 0x00000003040085a7 */ /* 0x000e64000800007f */
[----:B-1----:R-:W-:Y:S05]  /*93d0*/  @!P0 BRA `(.L_x_191) ;  /* 0xfffffffc00f08947 */ /* 0x002fea000383ffff */
[----:B------:R-:W-:Y:S05]  /*93e0*/  BRA `(.L_x_201) ;  /* 0xfffffffc002c7947 */ /* 0x000fea000383ffff */
.L_x_192:
[----:B0-----:R0:W1:Y:S02]  /*93f0*/  SYNCS.PHASECHK.TRANS64.TRYWAIT P0, [R6+URZ], R5 ;  /* 0x00000005060075a7 */ /* 0x001064000800017f */
[----:B-1----:R-:W-:Y:S05]  /*9400*/  @!P0 NANOSLEEP.SYNCS 0x989680 ;  /* 0x009896800000895d */ /* 0x002fea0003900000 */
[----:B------:R-:W1:Y:S02]  /*9410*/  @!P0 SYNCS.PHASECHK.TRANS64 P0, [R6+URZ], R5 ;  /* 0x00000005060085a7 */ /* 0x000e64000800007f */
[----:B-1----:R-:W-:Y:S05]  /*9420*/  @!P0 BRA `(.L_x_192) ;  /* 0xfffffffc00f08947 */ /* 0x002fea000383ffff */
[----:B------:R-:W-:Y:S05]  /*9430*/  BRA `(.L_x_202) ;  /* 0xfffffffc00347947 */ /* 0x000fea000383ffff */
.L_x_203:
[----:B------:R-:W-:-:S00]  /*9440*/  BRA `(.L_x_203) ;  /* 0xfffffffc00fc7947 */ /* 0x000fc0000383ffff */
[----:B------:R-:W-:-:S00]  /*9450*/  NOP ;  /* 0x0000000000007918 */ /* 0x000fc00000000000 */
        /* <DEDUP_REMOVED lines=10> */
.L_x_204:


//--------------------- .nv.shared._ZN7cutlass13device_kernelINS_4gemm6kernel13GemmUniversalIN4cute5tupleIJiiiiEEENS1_10collective13CollectiveMmaINS1_37MainloopSm90TmaGmmaWarpSpecializedFP8ILi3ENS5_IJNS4_1CILi1EEENSA_ILi2EEESB_EEENS1_35KernelTmaWarpSpecializedCooperativeEEENS5_IJNSA_ILi128EEESG_NSA_ILi32EEEEEENS_12float_e5m2_tENS5_IJlSB_lEEESJ_SK_NS4_8TiledMMAINS4_8MMA_AtomIJNS4_4SM904GMMA31MMA_64x128x32_F32E5M2E5M2_SS_TNILNSO_7ScaleInE1ELSQ_1EEEEEENS4_6LayoutINS5_IJSC_SB_SB_EEENS5_IJSB_NSA_ILi0EEESV_EEEEENS5_IJNS4_10UnderscoreESY_SY_EEEEENS4_23SM90_TMA_LOAD_MULTICASTENS4_14ComposedLayoutINS4_7SwizzleILi1ELi4ELi3EEENS4_18smem_ptr_flag_bitsILi8EEENST_INS5_IJNSA_ILi8EEESH_EEENS5_IJSH_SB_EEEEEEEvNS4_8identityENS4_13SM90_TMA_LOADES1B_vS1C_EENS_8epilogue10collective6detail29Sm90TmaWarpSpecializedAdapterINS1G_15DefaultEpilogueISJ_SK_SK_NS1F_6thread17LinearCombinationISJ_Li1EffLNS1K_9ScaleType4KindE0ELNS_15FloatRoundStyleE2ESJ_EENS1_15EpilogueDefaultEEEEEvvEEEEvNT_6ParamsE --------------------------
	.section	.nv.shared._ZN7cutlass13device_kernelINS_4gemm6kernel13GemmUniversalIN4cute5tupleIJiiiiEEENS1_10collective13CollectiveMmaINS1_37MainloopSm90TmaGmmaWarpSpecializedFP8ILi3ENS5_IJNS4_1CILi1EEENSA_ILi2EEESB_EEENS1_35KernelTmaWarpSpecializedCooperativeEEENS5_IJNSA_ILi128EEESG_NSA_ILi32EEEEEENS_12float_e5m2_tENS5_IJlSB_lEEESJ_SK_NS4_8TiledMMAINS4_8MMA_AtomIJNS4_4SM904GMMA31MMA_64x128x32_F32E5M2E5M2_SS_TNILNSO_7ScaleInE1ELSQ_1EEEEEENS4_6LayoutINS5_IJSC_SB_SB_EEENS5_IJSB_NSA_ILi0EEESV_EEEEENS5_IJNS4_10UnderscoreESY_SY_EEEEENS4_23SM90_TMA_LOAD_MULTICASTENS4_14ComposedLayoutINS4_7SwizzleILi1ELi4ELi3EEENS4_18smem_ptr_flag_bitsILi8EEENST_INS5_IJNSA_ILi8EEESH_EEENS5_IJSH_SB_EEEEEEEvNS4_8identityENS4_13SM90_TMA_LOADES1B_vS1C_EENS_8epilogue10collective6detail29Sm90TmaWarpSpecializedAdapterINS1G_15DefaultEpilogueISJ_SK_SK_NS1F_6thread17LinearCombinationISJ_Li1EffLNS1K_9ScaleType4KindE0ELNS_15FloatRoundStyleE2ESJ_EENS1_15EpilogueDefaultEEEEEvvEEEEvNT_6ParamsE,"aw",@nobits
	.sectionflags	@""
	.align	16
	.zero		1024


//--------------------- .nv.shared.reserved.0     --------------------------
	.section	.nv.shared.reserved.0,"aw",@nobits
	.weak		__nv_reservedSMEM_offset_0_alias
	.size		__nv_reservedSMEM_offset_0_alias, 0, 0
	.other		__nv_reservedSMEM_offset_0_alias,@"STO_CUDA_RESERVED_SHARED STV_DEFAULT"
__nv_reservedSMEM_offset_0_alias:
	.zero		0


//--------------------- .nv.global                --------------------------
	.section	.nv.global,"aw",@nobits
.nv.global:
	.type		_ZN39_INTERNAL_286f0767_4_k_cu_f1b080d9_44264cute1_E,@object
	.size		_ZN39_INTERNAL_286f0767_4_k_cu_f1b080d9_44264cute1_E,(_ZN39_INTERNAL_286f0767_4_k_cu_f1b080d9_44264cuda3std3__45__cpo6cbeginE - _ZN39_INTERNAL_286f0767_4_k_cu_f1b080d9_44264cute1_E)
_ZN39_INTERNAL_286f0767_4_k_cu_f1b080d9_44264cute1_E:
	.zero		1
	.type		_ZN39_INTERNAL_286f0767_4_k_cu_f1b080d9_44264cuda3std3__45__cpo6cbeginE,@object
	.size		_ZN39_INTERNAL_286f0767_4_k_cu_f1b080d9_44264cuda3std3__45__cpo6cbeginE,(_ZN39_INTERNAL_286f0767_4_k_cu_f1b080d9_44264cuda3std3__48in_placeE - _ZN39_INTERNAL_286f0767_4_k_cu_f1b080d9_44264cuda3std3__45__cpo6cbeginE)
_ZN39_INTERNAL_286f0767_4_k_cu_f1b080d9_44264cuda3std3__45__cpo6cbeginE:
	.zero		1
	.type		_ZN39_INTERNAL_286f0767_4_k_cu_f1b080d9_44264cuda3std3__48in_placeE,@object
	.size		_ZN39_INTERNAL_286f0767_4_k_cu_f1b080d9_44264cuda3std3__48in_placeE,(_ZN39_INTERNAL_286f0767_4_k_cu_f1b080d9_44264cuda3std6ranges3__45__cpo9iter_moveE - _ZN39_INTERNAL_286f0767_4_k_cu_f1b080d9_44264cuda3std3__48in_placeE)
_ZN39_INTERNAL_286f0767_4_k_cu_f1b080d9_44264cuda3std3__48in_placeE:
	.zero		1
	.type		_ZN39_INTERNAL_286f0767_4_k_cu_f1b080d9_44264cuda3std6ranges3__45__cpo9iter_moveE,@object
	.size		_ZN39_INTERNAL_286f0767_4_k_cu_f1b080d9_44264cuda3std6ranges3__45__cpo9iter_moveE,(_ZN39_INTERNAL_286f0767_4_k_cu_f1b080d9_44264cuda3std3__45__cpo5beginE - _ZN39_INTERNAL_286f0767_4_k_cu_f1b080d9_44264cuda3std6ranges3__45__cpo9iter_moveE)
_ZN39_INTERNAL_286f0767_4_k_cu_f1b080d9_44264cuda3std6ranges3__45__cpo9iter_moveE:
	.zero		1
	.type		_ZN39_INTERNAL_286f0767_4_k_cu_f1b080d9_44264cuda3std3__45__cpo5beginE,@object
	.size		_ZN39_INTERNAL_286f0767_4_k_cu_f1b080d9_44264cuda3std3__45__cpo5beginE,(_ZN39_INTERNAL_286f0767_4_k_cu_f1b080d9_44264cuda3std3__441_GLOBAL__N__286f0767_4_k_cu_f1b080d9_44266ignoreE - _ZN39_INTERNAL_286f0767_4_k_cu_f1b080d9_44264cuda3std3__45__cpo5beginE)
_ZN39_INTERNAL_286f0767_4_k_cu_f1b080d9_44264cuda3std3__45__cpo5beginE:
	.zero		1
	.type		_ZN39_INTERNAL_286f0767_4_k_cu_f1b080d9_44264cuda3std3__441_GLOBAL__N__286f0767_4_k_cu_f1b080d9_44266ignoreE,@object
	.size		_ZN39_INTERNAL_286f0767_4_k_cu_f1b080d9_44264cuda3std3__441_GLOBAL__N__286f0767_4_k_cu_f1b080d9_44266ignoreE,(_ZN39_INTERNAL_286f0767_4_k_cu_f1b080d9_44264cute7productE - _ZN39_INTERNAL_286f0767_4_k_cu_f1b080d9_44264cuda3std3__441_GLOBAL__N__286f0767_4_k_cu_f1b080d9_44266ignoreE)
_ZN39_INTERNAL_286f0767_4_k_cu_f1b080d9_44264cuda3std3__441_GLOBAL__N__286f0767_4_k_cu_f1b080d9_44266ignoreE:
	.zero		1
	.type		_ZN39_INTERNAL_286f0767_4_k_cu_f1b080d9_44264cute7productE,@object
	.size		_ZN39_INTERNAL_286f0767_4_k_cu_f1b080d9_44264cute7productE,(_ZN39_INTERNAL_286f0767_4_k_cu_f1b080d9_44264cuda3std3__45__cpo3endE - _ZN39_INTERNAL_286f0767_4_k_cu_f1b080d9_44264cute7productE)
_ZN39_INTERNAL_286f0767_4_k_cu_f1b080d9_44264cute7productE:
	.zero		1
	.type		_ZN39_INTERNAL_286f0767_4_k_cu_f1b080d9_44264cuda3std3__45__cpo3endE,@object
	.size		_ZN39_INTERNAL_286f0767_4_k_cu_f1b080d9_44264cuda3std3__45__cpo3endE,(_ZN39_INTERNAL_286f0767_4_k_cu_f1b080d9_44264cuda3std3__419piecewise_constructE - _ZN39_INTERNAL_286f0767_4_k_cu_f1b080d9_44264cuda3std3__45__cpo3endE)
_ZN39_INTERNAL_286f0767_4_k_cu_f1b080d9_44264cuda3std3__45__cpo3endE:
	.zero		1
	.type		_ZN39_INTERNAL_286f0767_4_k_cu_f1b080d9_44264cuda3std3__419piecewise_constructE,@object
	.size		_ZN39_INTERNAL_286f0767_4_k_cu_f1b080d9_44264cuda3std3__419piecewise_constructE,(_ZN39_INTERNAL_286f0767_4_k_cu_f1b080d9_44264cuda3std3__45__cpo4cendE - _ZN39_INTERNAL_286f0767_4_k_cu_f1b080d9_44264cuda3std3__419piecewise_constructE)
_ZN39_INTERNAL_286f0767_4_k_cu_f1b080d9_44264cuda3std3__419piecewise_constructE:
	.zero		1
	.type		_ZN39_INTERNAL_286f0767_4_k_cu_f1b080d9_44264cuda3std3__45__cpo4cendE,@object
	.size		_ZN39_INTERNAL_286f0767_4_k_cu_f1b080d9_44264cuda3std3__45__cpo4cendE,(_ZN39_INTERNAL_286f0767_4_k_cu_f1b080d9_44264cuda3std6ranges3__45__cpo4swapE - _ZN39_INTERNAL_286f0767_4_k_cu_f1b080d9_44264cuda3std3__45__cpo4cendE)
_ZN39_INTERNAL_286f0767_4_k_cu_f1b080d9_44264cuda3std3__45__cpo4cendE:
	.zero		1
	.type		_ZN39_INTERNAL_286f0767_4_k_cu_f1b080d9_44264cuda3std6ranges3__45__cpo4swapE,@object
	.size		_ZN39_INTERNAL_286f0767_4_k_cu_f1b080d9_44264cuda3std6ranges3__45__cpo4swapE,(.L_7 - _ZN39_INTERNAL_286f0767_4_k_cu_f1b080d9_44264cuda3std6ranges3__45__cpo4swapE)
_ZN39_INTERNAL_286f0767_4_k_cu_f1b080d9_44264cuda3std6ranges3__45__cpo4swapE:
	.zero		1
.L_7:


//--------------------- .nv.constant0._ZN7cutlass13device_kernelINS_4gemm6kernel13GemmUniversalIN4cute5tupleIJiiiiEEENS1_10collective13CollectiveMmaINS1_37MainloopSm90TmaGmmaWarpSpecializedFP8ILi3ENS5_IJNS4_1CILi1EEENSA_ILi2EEESB_EEENS1_35KernelTmaWarpSpecializedCooperativeEEENS5_IJNSA_ILi128EEESG_NSA_ILi32EEEEEENS_12float_e5m2_tENS5_IJlSB_lEEESJ_SK_NS4_8TiledMMAINS4_8MMA_AtomIJNS4_4SM904GMMA31MMA_64x128x32_F32E5M2E5M2_SS_TNILNSO_7ScaleInE1ELSQ_1EEEEEENS4_6LayoutINS5_IJSC_SB_SB_EEENS5_IJSB_NSA_ILi0EEESV_EEEEENS5_IJNS4_10UnderscoreESY_SY_EEEEENS4_23SM90_TMA_LOAD_MULTICASTENS4_14ComposedLayoutINS4_7SwizzleILi1ELi4ELi3EEENS4_18smem_ptr_flag_bitsILi8EEENST_INS5_IJNSA_ILi8EEESH_EEENS5_IJSH_SB_EEEEEEEvNS4_8identityENS4_13SM90_TMA_LOADES1B_vS1C_EENS_8epilogue10collective6detail29Sm90TmaWarpSpecializedAdapterINS1G_15DefaultEpilogueISJ_SK_SK_NS1F_6thread17LinearCombinationISJ_Li1EffLNS1K_9ScaleType4KindE0ELNS_15FloatRoundStyleE2ESJ_EENS1_15EpilogueDefaultEEEEEvvEEEEvNT_6ParamsE --------------------------
	.section	.nv.constant0._ZN7cutlass13device_kernelINS_4gemm6kernel13GemmUniversalIN4cute5tupleIJiiiiEEENS1_10collective13CollectiveMmaINS1_37MainloopSm90TmaGmmaWarpSpecializedFP8ILi3ENS5_IJNS4_1CILi1EEENSA_ILi2EEESB_EEENS1_35KernelTmaWarpSpecializedCooperativeEEENS5_IJNSA_ILi128EEESG_NSA_ILi32EEEEEENS_12float_e5m2_tENS5_IJlSB_lEEESJ_SK_NS4_8TiledMMAINS4_8MMA_AtomIJNS4_4SM904GMMA31MMA_64x128x32_F32E5M2E5M2_SS_TNILNSO_7ScaleInE1ELSQ_1EEEEEENS4_6LayoutINS5_IJSC_SB_SB_EEENS5_IJSB_NSA_ILi0EEESV_EEEEENS5_IJNS4_10UnderscoreESY_SY_EEEEENS4_23SM90_TMA_LOAD_MULTICASTENS4_14ComposedLayoutINS4_7SwizzleILi1ELi4ELi3EEENS4_18smem_ptr_flag_bitsILi8EEENST_INS5_IJNSA_ILi8EEESH_EEENS5_IJSH_SB_EEEEEEEvNS4_8identityENS4_13SM90_TMA_LOADES1B_vS1C_EENS_8epilogue10collective6detail29Sm90TmaWarpSpecializedAdapterINS1G_15DefaultEpilogueISJ_SK_SK_NS1F_6thread17LinearCombinationISJ_Li1EffLNS1K_9ScaleType4KindE0ELNS_15FloatRoundStyleE2ESJ_EENS1_15EpilogueDefaultEEEEEvvEEEEvNT_6ParamsE,"a",@progbits
	.sectionflags	@""
	.align	4
.nv.constant0._ZN7cutlass13device_kernelINS_4gemm6kernel13GemmUniversalIN4cute5tupleIJiiiiEEENS1_10collective13CollectiveMmaINS1_37MainloopSm90TmaGmmaWarpSpecializedFP8ILi3ENS5_IJNS4_1CILi1EEENSA_ILi2EEESB_EEENS1_35KernelTmaWarpSpecializedCooperativeEEENS5_IJNSA_ILi128EEESG_NSA_ILi32EEEEEENS_12float_e5m2_tENS5_IJlSB_lEEESJ_SK_NS4_8TiledMMAINS4_8MMA_AtomIJNS4_4SM904GMMA31MMA_64x128x32_F32E5M2E5M2_SS_TNILNSO_7ScaleInE1ELSQ_1EEEEEENS4_6LayoutINS5_IJSC_SB_SB_EEENS5_IJSB_NSA_ILi0EEESV_EEEEENS5_IJNS4_10UnderscoreESY_SY_EEEEENS4_23SM90_TMA_LOAD_MULTICASTENS4_14ComposedLayoutINS4_7SwizzleILi1ELi4ELi3EEENS4_18smem_ptr_flag_bitsILi8EEENST_INS5_IJNSA_ILi8EEESH_EEENS5_IJSH_SB_EEEEEEEvNS4_8identityENS4_13SM90_TMA_LOADES1B_vS1C_EENS_8epilogue10collective6detail29Sm90TmaWarpSpecializedAdapterINS1G_15DefaultEpilogueISJ_SK_SK_NS1F_6thread17LinearCombinationISJ_Li1EffLNS1K_9ScaleType4KindE0ELNS_15FloatRoundStyleE2ESJ_EENS1_15EpilogueDefaultEEEEEvvEEEEvNT_6ParamsE:
	.zero		1664


//--------------------- SYMBOLS --------------------------

	.type		.nv.reservedSmem.offset0,@object
	.size		.nv.reservedSmem.offset0,0x4
